	.target	sm_90a

	.elftype	@"ET_EXEC"


//--------------------- .note.nv.tkinfo           --------------------------
	.section	.note.nv.tkinfo,"",@"SHT_NOTE"
	.sectionflags	@"SHF_NOTE_NV_TKINFO"
	.tkinfo
        /*0018*/ 	.word	0x00000002
        /*0030*/ 	.string	""
        /*0030*/ 	.string	"ptxas"
        /*0030*/ 	.string	"Cuda compilation tools, release 13.0, V13.0.88"
        /*0030*/ 	.string	"Build cuda_13.0.r13.0/compiler.36424714_0"
        /*0030*/ 	.string	"-arch sm_90a -m 64 "



//--------------------- .note.nv.cuinfo           --------------------------
	.section	.note.nv.cuinfo,"",@"SHT_NOTE"
	.sectionflags	@"SHF_NOTE_NV_CUINFO"
        /*0018*/ 	.short	0x0002
        /*001a*/ 	.short	0x005a
        /*001c*/ 	.short	0x0082
	.zero		2


//--------------------- .nv.info                  --------------------------
	.section	.nv.info,"",@"SHT_CUDA_INFO"
	.align	4


	//----- nvinfo : EIATTR_REGCOUNT
	.align		4
        /*0000*/ 	.byte	0x04, 0x2f
        /*0002*/ 	.short	(.L_12 - .L_11)
	.align		4
.L_11:
        /*0004*/ 	.word	index@(_ZN7cutlass13device_kernelIN5flash19enable_sm80_to_sm89INS1_16FlashAttnFwdSm80INS1_25CollectiveMainloopFwdSm80ILi4ELi1ELb0EN4cute5tupleIJNS5_1CILi128EEENS7_ILi64EEES8_EEELi128ENS_6half_tEfNS_4arch4Sm80ELb1ELb0ELb1ELb1ELb0ELb1ELb1ELb0EEENS1_21CollectiveEpilogueFwdINS6_IJS8_S8_S9_EEENS6_IJNS7_ILi1EEESH_SH_EEESB_SD_Li128ELb1ELb1ELb0ELb0EEENS1_19SingleTileSchedulerILb1ELb0ELb1ELi128EEEEEEEEEvNT_6ParamsE)
        /*0008*/ 	.word	0x00000004


	//----- nvinfo : EIATTR_FRAME_SIZE
	.align		4
.L_12:
        /*000c*/ 	.byte	0x04, 0x11
        /*000e*/ 	.short	(.L_14 - .L_13)
	.align		4
.L_13:
        /*0010*/ 	.word	index@(_ZN7cutlass13device_kernelIN5flash19enable_sm80_to_sm89INS1_16FlashAttnFwdSm80INS1_25CollectiveMainloopFwdSm80ILi4ELi1ELb0EN4cute5tupleIJNS5_1CILi128EEENS7_ILi64EEES8_EEELi128ENS_6half_tEfNS_4arch4Sm80ELb1ELb0ELb1ELb1ELb0ELb1ELb1ELb0EEENS1_21CollectiveEpilogueFwdINS6_IJS8_S8_S9_EEENS6_IJNS7_ILi1EEESH_SH_EEESB_SD_Li128ELb1ELb1ELb0ELb0EEENS1_19SingleTileSchedulerILb1ELb0ELb1ELi128EEEEEEEEEvNT_6ParamsE)
        /*0014*/ 	.word	0x00000000


	//----- nvinfo : EIATTR_REGCOUNT
	.align		4
.L_14:
        /*0018*/ 	.byte	0x04, 0x2f
        /*001a*/ 	.short	(.L_16 - .L_15)
	.align		4
.L_15:
        /*001c*/ 	.word	index@(_ZN7cutlass13device_kernelIN5flash19enable_sm80_to_sm89INS1_16FlashAttnFwdSm80INS1_25CollectiveMainloopFwdSm80ILi4ELi1ELb0EN4cute5tupleIJNS5_1CILi128EEENS7_ILi64EEES8_EEELi128ENS_6half_tEfNS_4arch4Sm80ELb1ELb0ELb1ELb1ELb0ELb0ELb1ELb0EEENS1_21CollectiveEpilogueFwdINS6_IJS8_S8_S9_EEENS6_IJNS7_ILi1EEESH_SH_EEESB_SD_Li128ELb1ELb1ELb0ELb0EEENS1_19SingleTileSchedulerILb1ELb0ELb1ELi128EEEEEEEEEvNT_6ParamsE)
        /*0020*/ 	.word	0x00000004


	//----- nvinfo : EIATTR_FRAME_SIZE
	.align		4
.L_16:
        /*0024*/ 	.byte	0x04, 0x11
        /*0026*/ 	.short	(.L_18 - .L_17)
	.align		4
.L_17:
        /*0028*/ 	.word	index@(_ZN7cutlass13device_kernelIN5flash19enable_sm80_to_sm89INS1_16FlashAttnFwdSm80INS1_25CollectiveMainloopFwdSm80ILi4ELi1ELb0EN4cute5tupleIJNS5_1CILi128EEENS7_ILi64EEES8_EEELi128ENS_6half_tEfNS_4arch4Sm80ELb1ELb0ELb1ELb1ELb0ELb0ELb1ELb0EEENS1_21CollectiveEpilogueFwdINS6_IJS8_S8_S9_EEENS6_IJNS7_ILi1EEESH_SH_EEESB_SD_Li128ELb1ELb1ELb0ELb0EEENS1_19SingleTileSchedulerILb1ELb0ELb1ELi128EEEEEEEEEvNT_6ParamsE)
        /*002c*/ 	.word	0x00000000


	//----- nvinfo : EIATTR_REGCOUNT
	.align		4
.L_18:
        /*0030*/ 	.byte	0x04, 0x2f
        /*0032*/ 	.short	(.L_20 - .L_19)
	.align		4
.L_19:
        /*0034*/ 	.word	index@(_ZN7cutlass13device_kernelIN5flash19enable_sm80_to_sm89INS1_16FlashAttnFwdSm80INS1_25CollectiveMainloopFwdSm80ILi4ELi1ELb0EN4cute5tupleIJNS5_1CILi128EEENS7_ILi64EEES8_EEELi128ENS_6half_tEfNS_4arch4Sm80ELb1ELb0ELb1ELb0ELb0ELb0ELb1ELb0EEENS1_21CollectiveEpilogueFwdINS6_IJS8_S8_S9_EEENS6_IJNS7_ILi1EEESH_SH_EEESB_SD_Li128ELb0ELb1ELb0ELb0EEENS1_30DynamicPersistentTileSchedulerILi128ELi128ELb0ELb1ELb0EEEEEEEEEvNT_6ParamsE)
        /*0038*/ 	.word	0x00000004


	//----- nvinfo : EIATTR_FRAME_SIZE
	.align		4
.L_20:
        /*003c*/ 	.byte	0x04, 0x11
        /*003e*/ 	.short	(.L_22 - .L_21)
	.align		4
.L_21:
        /*0040*/ 	.word	index@(_ZN7cutlass13device_kernelIN5flash19enable_sm80_to_sm89INS1_16FlashAttnFwdSm80INS1_25CollectiveMainloopFwdSm80ILi4ELi1ELb0EN4cute5tupleIJNS5_1CILi128EEENS7_ILi64EEES8_EEELi128ENS_6half_tEfNS_4arch4Sm80ELb1ELb0ELb1ELb0ELb0ELb0ELb1ELb0EEENS1_21CollectiveEpilogueFwdINS6_IJS8_S8_S9_EEENS6_IJNS7_ILi1EEESH_SH_EEESB_SD_Li128ELb0ELb1ELb0ELb0EEENS1_30DynamicPersistentTileSchedulerILi128ELi128ELb0ELb1ELb0EEEEEEEEEvNT_6ParamsE)
        /*0044*/ 	.word	0x00000000


	//----- nvinfo : EIATTR_REGCOUNT
	.align		4
.L_22:
        /*0048*/ 	.byte	0x04, 0x2f
        /*004a*/ 	.short	(.L_24 - .L_23)
	.align		4
.L_23:
        /*004c*/ 	.word	index@(_ZN7cutlass13device_kernelIN5flash19enable_sm80_to_sm89INS1_16FlashAttnFwdSm80INS1_25CollectiveMainloopFwdSm80ILi4ELi1ELb0EN4cute5tupleIJNS5_1CILi128EEENS7_ILi48EEES8_EEELi128ENS_6half_tEfNS_4arch4Sm80ELb0ELb1ELb1ELb1ELb0ELb1ELb1ELb0EEENS1_21CollectiveEpilogueFwdINS6_IJS8_S8_S9_EEENS6_IJNS7_ILi1EEESH_SH_EEESB_SD_Li128ELb1ELb1ELb0ELb0EEENS1_19SingleTileSchedulerILb1ELb0ELb1ELi128EEEEEEEEEvNT_6ParamsE)
        /*0050*/ 	.word	0x00000004


	//----- nvinfo : EIATTR_FRAME_SIZE
	.align		4
.L_24:
        /*0054*/ 	.byte	0x04, 0x11
        /*0056*/ 	.short	(.L_26 - .L_25)
	.align		4
.L_25:
        /*0058*/ 	.word	index@(_ZN7cutlass13device_kernelIN5flash19enable_sm80_to_sm89INS1_16FlashAttnFwdSm80INS1_25CollectiveMainloopFwdSm80ILi4ELi1ELb0EN4cute5tupleIJNS5_1CILi128EEENS7_ILi48EEES8_EEELi128ENS_6half_tEfNS_4arch4Sm80ELb0ELb1ELb1ELb1ELb0ELb1ELb1ELb0EEENS1_21CollectiveEpilogueFwdINS6_IJS8_S8_S9_EEENS6_IJNS7_ILi1EEESH_SH_EEESB_SD_Li128ELb1ELb1ELb0ELb0EEENS1_19SingleTileSchedulerILb1ELb0ELb1ELi128EEEEEEEEEvNT_6ParamsE)
        /*005c*/ 	.word	0x00000000


	//----- nvinfo : EIATTR_REGCOUNT
	.align		4
.L_26:
        /*0060*/ 	.byte	0x04, 0x2f
        /*0062*/ 	.short	(.L_28 - .L_27)
	.align		4
.L_27:
        /*0064*/ 	.word	index@(_ZN7cutlass13device_kernelIN5flash19enable_sm80_to_sm89INS1_16FlashAttnFwdSm80INS1_25CollectiveMainloopFwdSm80ILi4ELi1ELb0EN4cute5tupleIJNS5_1CILi128EEENS7_ILi48EEES8_EEELi128ENS_6half_tEfNS_4arch4Sm80ELb0ELb1ELb1ELb1ELb0ELb0ELb1ELb0EEENS1_21CollectiveEpilogueFwdINS6_IJS8_S8_S9_EEENS6_IJNS7_ILi1EEESH_SH_EEESB_SD_Li128ELb1ELb1ELb0ELb0EEENS1_19SingleTileSchedulerILb1ELb0ELb1ELi128EEEEEEEEEvNT_6ParamsE)
        /*0068*/ 	.word	0x00000004


	//----- nvinfo : EIATTR_FRAME_SIZE
	.align		4
.L_28:
        /*006c*/ 	.byte	0x04, 0x11
        /*006e*/ 	.short	(.L_30 - .L_29)
	.align		4
.L_29:
        /*0070*/ 	.word	index@(_ZN7cutlass13device_kernelIN5flash19enable_sm80_to_sm89INS1_16FlashAttnFwdSm80INS1_25CollectiveMainloopFwdSm80ILi4ELi1ELb0EN4cute5tupleIJNS5_1CILi128EEENS7_ILi48EEES8_EEELi128ENS_6half_tEfNS_4arch4Sm80ELb0ELb1ELb1ELb1ELb0ELb0ELb1ELb0EEENS1_21CollectiveEpilogueFwdINS6_IJS8_S8_S9_EEENS6_IJNS7_ILi1EEESH_SH_EEESB_SD_Li128ELb1ELb1ELb0ELb0EEENS1_19SingleTileSchedulerILb1ELb0ELb1ELi128EEEEEEEEEvNT_6ParamsE)
        /*0074*/ 	.word	0x00000000


	//----- nvinfo : EIATTR_REGCOUNT
	.align		4
.L_30:
        /*0078*/ 	.byte	0x04, 0x2f
        /*007a*/ 	.short	(.L_32 - .L_31)
	.align		4
.L_31:
        /*007c*/ 	.word	index@(_ZN7cutlass13device_kernelIN5flash19enable_sm80_to_sm89INS1_16FlashAttnFwdSm80INS1_25CollectiveMainloopFwdSm80ILi4ELi1ELb0EN4cute5tupleIJNS5_1CILi128EEENS7_ILi48EEES8_EEELi128ENS_6half_tEfNS_4arch4Sm80ELb0ELb1ELb1ELb0ELb0ELb0ELb1ELb0EEENS1_21CollectiveEpilogueFwdINS6_IJS8_S8_S9_EEENS6_IJNS7_ILi1EEESH_SH_EEESB_SD_Li128ELb0ELb1ELb0ELb0EEENS1_19SingleTileSchedulerILb0ELb0ELb1ELi128EEEEEEEEEvNT_6ParamsE)
        /*0080*/ 	.word	0x00000004


	//----- nvinfo : EIATTR_FRAME_SIZE
	.align		4
.L_32:
        /*0084*/ 	.byte	0x04, 0x11
        /*0086*/ 	.short	(.L_34 - .L_33)
	.align		4
.L_33:
        /*0088*/ 	.word	index@(_ZN7cutlass13device_kernelIN5flash19enable_sm80_to_sm89INS1_16FlashAttnFwdSm80INS1_25CollectiveMainloopFwdSm80ILi4ELi1ELb0EN4cute5tupleIJNS5_1CILi128EEENS7_ILi48EEES8_EEELi128ENS_6half_tEfNS_4arch4Sm80ELb0ELb1ELb1ELb0ELb0ELb0ELb1ELb0EEENS1_21CollectiveEpilogueFwdINS6_IJS8_S8_S9_EEENS6_IJNS7_ILi1EEESH_SH_EEESB_SD_Li128ELb0ELb1ELb0ELb0EEENS1_19SingleTileSchedulerILb0ELb0ELb1ELi128EEEEEEEEEvNT_6ParamsE)
        /*008c*/ 	.word	0x00000000


	//----- nvinfo : EIATTR_REGCOUNT
	.align		4
.L_34:
        /*0090*/ 	.byte	0x04, 0x2f
        /*0092*/ 	.short	(.L_36 - .L_35)
	.align		4
.L_35:
        /*0094*/ 	.word	index@(_ZN7cutlass13device_kernelIN5flash19enable_sm80_to_sm89INS1_16FlashAttnFwdSm80INS1_25CollectiveMainloopFwdSm80ILi4ELi1ELb0EN4cute5tupleIJNS5_1CILi128EEENS7_ILi64EEES8_EEELi128ENS_6half_tEfNS_4arch4Sm80ELb0ELb0ELb1ELb1ELb0ELb1ELb1ELb0EEENS1_21CollectiveEpilogueFwdINS6_IJS8_S8_S9_EEENS6_IJNS7_ILi1EEESH_SH_EEESB_SD_Li128ELb1ELb1ELb0ELb0EEENS1_19SingleTileSchedulerILb1ELb0ELb1ELi128EEEEEEEEEvNT_6ParamsE)
        /*0098*/ 	.word	0x00000004


	//----- nvinfo : EIATTR_FRAME_SIZE
	.align		4
.L_36:
        /*009c*/ 	.byte	0x04, 0x11
        /*009e*/ 	.short	(.L_38 - .L_37)
	.align		4
.L_37:
        /*00a0*/ 	.word	index@(_ZN7cutlass13device_kernelIN5flash19enable_sm80_to_sm89INS1_16FlashAttnFwdSm80INS1_25CollectiveMainloopFwdSm80ILi4ELi1ELb0EN4cute5tupleIJNS5_1CILi128EEENS7_ILi64EEES8_EEELi128ENS_6half_tEfNS_4arch4Sm80ELb0ELb0ELb1ELb1ELb0ELb1ELb1ELb0EEENS1_21CollectiveEpilogueFwdINS6_IJS8_S8_S9_EEENS6_IJNS7_ILi1EEESH_SH_EEESB_SD_Li128ELb1ELb1ELb0ELb0EEENS1_19SingleTileSchedulerILb1ELb0ELb1ELi128EEEEEEEEEvNT_6ParamsE)
        /*00a4*/ 	.word	0x00000000


	//----- nvinfo : EIATTR_REGCOUNT
	.align		4
.L_38:
        /*00a8*/ 	.byte	0x04, 0x2f
        /*00aa*/ 	.short	(.L_40 - .L_39)
	.align		4
.L_39:
        /*00ac*/ 	.word	index@(_ZN7cutlass13device_kernelIN5flash19enable_sm80_to_sm89INS1_16FlashAttnFwdSm80INS1_25CollectiveMainloopFwdSm80ILi4ELi1ELb0EN4cute5tupleIJNS5_1CILi128EEENS7_ILi64EEES8_EEELi128ENS_6half_tEfNS_4arch4Sm80ELb0ELb0ELb1ELb1ELb0ELb0ELb1ELb0EEENS1_21CollectiveEpilogueFwdINS6_IJS8_S8_S9_EEENS6_IJNS7_ILi1EEESH_SH_EEESB_SD_Li128ELb1ELb1ELb0ELb0EEENS1_19SingleTileSchedulerILb1ELb0ELb1ELi128EEEEEEEEEvNT_6ParamsE)
        /*00b0*/ 	.word	0x00000004


	//----- nvinfo : EIATTR_FRAME_SIZE
	.align		4
.L_40:
        /*00b4*/ 	.byte	0x04, 0x11
        /*00b6*/ 	.short	(.L_42 - .L_41)
	.align		4
.L_41:
        /*00b8*/ 	.word	index@(_ZN7cutlass13device_kernelIN5flash19enable_sm80_to_sm89INS1_16FlashAttnFwdSm80INS1_25CollectiveMainloopFwdSm80ILi4ELi1ELb0EN4cute5tupleIJNS5_1CILi128EEENS7_ILi64EEES8_EEELi128ENS_6half_tEfNS_4arch4Sm80ELb0ELb0ELb1ELb1ELb0ELb0ELb1ELb0EEENS1_21CollectiveEpilogueFwdINS6_IJS8_S8_S9_EEENS6_IJNS7_ILi1EEESH_SH_EEESB_SD_Li128ELb1ELb1ELb0ELb0EEENS1_19SingleTileSchedulerILb1ELb0ELb1ELi128EEEEEEEEEvNT_6ParamsE)
        /*00bc*/ 	.word	0x00000000


	//----- nvinfo : EIATTR_REGCOUNT
	.align		4
.L_42:
        /*00c0*/ 	.byte	0x04, 0x2f
        /*00c2*/ 	.short	(.L_44 - .L_43)
	.align		4
.L_43:
        /*00c4*/ 	.word	index@(_ZN7cutlass13device_kernelIN5flash19enable_sm80_to_sm89INS1_16FlashAttnFwdSm80INS1_25CollectiveMainloopFwdSm80ILi4ELi1ELb0EN4cute5tupleIJNS5_1CILi128EEENS7_ILi64EEES8_EEELi128ENS_6half_tEfNS_4arch4Sm80ELb0ELb0ELb1ELb0ELb0ELb0ELb1ELb0EEENS1_21CollectiveEpilogueFwdINS6_IJS8_S8_S9_EEENS6_IJNS7_ILi1EEESH_SH_EEESB_SD_Li128ELb0ELb1ELb0ELb0EEENS1_19SingleTileSchedulerILb0ELb0ELb1ELi128EEEEEEEEEvNT_6ParamsE)
        /*00c8*/ 	.word	0x00000004


	//----- nvinfo : EIATTR_FRAME_SIZE
	.align		4
.L_44:
        /*00cc*/ 	.byte	0x04, 0x11
        /*00ce*/ 	.short	(.L_46 - .L_45)
	.align		4
.L_45:
        /*00d0*/ 	.word	index@(_ZN7cutlass13device_kernelIN5flash19enable_sm80_to_sm89INS1_16FlashAttnFwdSm80INS1_25CollectiveMainloopFwdSm80ILi4ELi1ELb0EN4cute5tupleIJNS5_1CILi128EEENS7_ILi64EEES8_EEELi128ENS_6half_tEfNS_4arch4Sm80ELb0ELb0ELb1ELb0ELb0ELb0ELb1ELb0EEENS1_21CollectiveEpilogueFwdINS6_IJS8_S8_S9_EEENS6_IJNS7_ILi1EEESH_SH_EEESB_SD_Li128ELb0ELb1ELb0ELb0EEENS1_19SingleTileSchedulerILb0ELb0ELb1ELi128EEEEEEEEEvNT_6ParamsE)
        /*00d4*/ 	.word	0x00000000


	//----- nvinfo : EIATTR_REGCOUNT
	.align		4
.L_46:
        /*00d8*/ 	.byte	0x04, 0x2f
        /*00da*/ 	.short	(.L_48 - .L_47)
	.align		4
.L_47:
        /*00dc*/ 	.word	index@(_ZN7cutlass13device_kernelIN5flash19enable_sm80_to_sm89INS1_16FlashAttnFwdSm80INS1_25CollectiveMainloopFwdSm80ILi8ELi1ELb1EN4cute5tupleIJNS5_1CILi128EEES8_S8_EEELi128ENS_6half_tEfNS_4arch4Sm80ELb1ELb0ELb1ELb1ELb0ELb1ELb1ELb0EEENS1_21CollectiveEpilogueFwdIS9_NS6_IJNS7_ILi1EEESF_SF_EEESA_SC_Li256ELb1ELb1ELb0ELb0EEENS1_19SingleTileSchedulerILb1ELb0ELb1ELi128EEEEEEEEEvNT_6ParamsE)
        /*00e0*/ 	.word	0x00000004


	//----- nvinfo : EIATTR_FRAME_SIZE
	.align		4
.L_48:
        /*00e4*/ 	.byte	0x04, 0x11
        /*00e6*/ 	.short	(.L_50 - .L_49)
	.align		4
.L_49:
        /*00e8*/ 	.word	index@(_ZN7cutlass13device_kernelIN5flash19enable_sm80_to_sm89INS1_16FlashAttnFwdSm80INS1_25CollectiveMainloopFwdSm80ILi8ELi1ELb1EN4cute5tupleIJNS5_1CILi128EEES8_S8_EEELi128ENS_6half_tEfNS_4arch4Sm80ELb1ELb0ELb1ELb1ELb0ELb1ELb1ELb0EEENS1_21CollectiveEpilogueFwdIS9_NS6_IJNS7_ILi1EEESF_SF_EEESA_SC_Li256ELb1ELb1ELb0ELb0EEENS1_19SingleTileSchedulerILb1ELb0ELb1ELi128EEEEEEEEEvNT_6ParamsE)
        /*00ec*/ 	.word	0x00000000


	//----- nvinfo : EIATTR_REGCOUNT
	.align		4
.L_50:
        /*00f0*/ 	.byte	0x04, 0x2f
        /*00f2*/ 	.short	(.L_52 - .L_51)
	.align		4
.L_51:
        /*00f4*/ 	.word	index@(_ZN7cutlass13device_kernelIN5flash19enable_sm80_to_sm89INS1_16FlashAttnFwdSm80INS1_25CollectiveMainloopFwdSm80ILi8ELi1ELb1EN4cute5tupleIJNS5_1CILi128EEES8_S8_EEELi128ENS_6half_tEfNS_4arch4Sm80ELb1ELb0ELb1ELb1ELb0ELb0ELb1ELb0EEENS1_21CollectiveEpilogueFwdIS9_NS6_IJNS7_ILi1EEESF_SF_EEESA_SC_Li256ELb1ELb1ELb0ELb0EEENS1_19SingleTileSchedulerILb1ELb0ELb1ELi128EEEEEEEEEvNT_6ParamsE)
        /*00f8*/ 	.word	0x00000004


	//----- nvinfo : EIATTR_FRAME_SIZE
	.align		4
.L_52:
        /*00fc*/ 	.byte	0x04, 0x11
        /*00fe*/ 	.short	(.L_54 - .L_53)
	.align		4
.L_53:
        /*0100*/ 	.word	index@(_ZN7cutlass13device_kernelIN5flash19enable_sm80_to_sm89INS1_16FlashAttnFwdSm80INS1_25CollectiveMainloopFwdSm80ILi8ELi1ELb1EN4cute5tupleIJNS5_1CILi128EEES8_S8_EEELi128ENS_6half_tEfNS_4arch4Sm80ELb1ELb0ELb1ELb1ELb0ELb0ELb1ELb0EEENS1_21CollectiveEpilogueFwdIS9_NS6_IJNS7_ILi1EEESF_SF_EEESA_SC_Li256ELb1ELb1ELb0ELb0EEENS1_19SingleTileSchedulerILb1ELb0ELb1ELi128EEEEEEEEEvNT_6ParamsE)
        /*0104*/ 	.word	0x00000000


	//----- nvinfo : EIATTR_REGCOUNT
	.align		4
.L_54:
        /*0108*/ 	.byte	0x04, 0x2f
        /*010a*/ 	.short	(.L_56 - .L_55)
	.align		4
.L_55:
        /*010c*/ 	.word	index@(_ZN7cutlass13device_kernelIN5flash19enable_sm80_to_sm89INS1_16FlashAttnFwdSm80INS1_25CollectiveMainloopFwdSm80ILi8ELi1ELb1EN4cute5tupleIJNS5_1CILi128EEES8_S8_EEELi128ENS_6half_tEfNS_4arch4Sm80ELb1ELb0ELb1ELb0ELb0ELb0ELb1ELb0EEENS1_21CollectiveEpilogueFwdIS9_NS6_IJNS7_ILi1EEESF_SF_EEESA_SC_Li256ELb0ELb1ELb0ELb0EEENS1_30DynamicPersistentTileSchedulerILi256ELi256ELb0ELb1ELb0EEEEEEEEEvNT_6ParamsE)
        /*0110*/ 	.word	0x00000004


	//----- nvinfo : EIATTR_FRAME_SIZE
	.align		4
.L_56:
        /*0114*/ 	.byte	0x04, 0x11
        /*0116*/ 	.short	(.L_58 - .L_57)
	.align		4
.L_57:
        /*0118*/ 	.word	index@(_ZN7cutlass13device_kernelIN5flash19enable_sm80_to_sm89INS1_16FlashAttnFwdSm80INS1_25CollectiveMainloopFwdSm80ILi8ELi1ELb1EN4cute5tupleIJNS5_1CILi128EEES8_S8_EEELi128ENS_6half_tEfNS_4arch4Sm80ELb1ELb0ELb1ELb0ELb0ELb0ELb1ELb0EEENS1_21CollectiveEpilogueFwdIS9_NS6_IJNS7_ILi1EEESF_SF_EEESA_SC_Li256ELb0ELb1ELb0ELb0EEENS1_30DynamicPersistentTileSchedulerILi256ELi256ELb0ELb1ELb0EEEEEEEEEvNT_6ParamsE)
        /*011c*/ 	.word	0x00000000


	//----- nvinfo : EIATTR_REGCOUNT
	.align		4
.L_58:
        /*0120*/ 	.byte	0x04, 0x2f
        /*0122*/ 	.short	(.L_60 - .L_59)
	.align		4
.L_59:
        /*0124*/ 	.word	index@(_ZN7cutlass13device_kernelIN5flash19enable_sm80_to_sm89INS1_16FlashAttnFwdSm80INS1_25CollectiveMainloopFwdSm80ILi8ELi1ELb1EN4cute5tupleIJNS5_1CILi128EEENS7_ILi96EEES8_EEELi128ENS_6half_tEfNS_4arch4Sm80ELb0ELb1ELb1ELb1ELb0ELb1ELb1ELb0EEENS1_21CollectiveEpilogueFwdINS6_IJS8_S8_S9_EEENS6_IJNS7_ILi1EEESH_SH_EEESB_SD_Li256ELb1ELb1ELb0ELb0EEENS1_19SingleTileSchedulerILb1ELb0ELb1ELi128EEEEEEEEEvNT_6ParamsE)
        /*0128*/ 	.word	0x00000004


	//----- nvinfo : EIATTR_FRAME_SIZE
	.align		4
.L_60:
        /*012c*/ 	.byte	0x04, 0x11
        /*012e*/ 	.short	(.L_62 - .L_61)
	.align		4
.L_61:
        /*0130*/ 	.word	index@(_ZN7cutlass13device_kernelIN5flash19enable_sm80_to_sm89INS1_16FlashAttnFwdSm80INS1_25CollectiveMainloopFwdSm80ILi8ELi1ELb1EN4cute5tupleIJNS5_1CILi128EEENS7_ILi96EEES8_EEELi128ENS_6half_tEfNS_4arch4Sm80ELb0ELb1ELb1ELb1ELb0ELb1ELb1ELb0EEENS1_21CollectiveEpilogueFwdINS6_IJS8_S8_S9_EEENS6_IJNS7_ILi1EEESH_SH_EEESB_SD_Li256ELb1ELb1ELb0ELb0EEENS1_19SingleTileSchedulerILb1ELb0ELb1ELi128EEEEEEEEEvNT_6ParamsE)
        /*0134*/ 	.word	0x00000000


	//----- nvinfo : EIATTR_REGCOUNT
	.align		4
.L_62:
        /*0138*/ 	.byte	0x04, 0x2f
        /*013a*/ 	.short	(.L_64 - .L_63)
	.align		4
.L_63:
        /*013c*/ 	.word	index@(_ZN7cutlass13device_kernelIN5flash19enable_sm80_to_sm89INS1_16FlashAttnFwdSm80INS1_25CollectiveMainloopFwdSm80ILi8ELi1ELb1EN4cute5tupleIJNS5_1CILi128EEENS7_ILi96EEES8_EEELi128ENS_6half_tEfNS_4arch4Sm80ELb0ELb1ELb1ELb1ELb0ELb0ELb1ELb0EEENS1_21CollectiveEpilogueFwdINS6_IJS8_S8_S9_EEENS6_IJNS7_ILi1EEESH_SH_EEESB_SD_Li256ELb1ELb1ELb0ELb0EEENS1_19SingleTileSchedulerILb1ELb0ELb1ELi128EEEEEEEEEvNT_6ParamsE)
        /*0140*/ 	.word	0x00000004


	//----- nvinfo : EIATTR_FRAME_SIZE
	.align		4
.L_64:
        /*0144*/ 	.byte	0x04, 0x11
        /*0146*/ 	.short	(.L_66 - .L_65)
	.align		4
.L_65:
        /*0148*/ 	.word	index@(_ZN7cutlass13device_kernelIN5flash19enable_sm80_to_sm89INS1_16FlashAttnFwdSm80INS1_25CollectiveMainloopFwdSm80ILi8ELi1ELb1EN4cute5tupleIJNS5_1CILi128EEENS7_ILi96EEES8_EEELi128ENS_6half_tEfNS_4arch4Sm80ELb0ELb1ELb1ELb1ELb0ELb0ELb1ELb0EEENS1_21CollectiveEpilogueFwdINS6_IJS8_S8_S9_EEENS6_IJNS7_ILi1EEESH_SH_EEESB_SD_Li256ELb1ELb1ELb0ELb0EEENS1_19SingleTileSchedulerILb1ELb0ELb1ELi128EEEEEEEEEvNT_6ParamsE)
        /*014c*/ 	.word	0x00000000


	//----- nvinfo : EIATTR_REGCOUNT
	.align		4
.L_66:
        /*0150*/ 	.byte	0x04, 0x2f
        /*0152*/ 	.short	(.L_68 - .L_67)
	.align		4
.L_67:
        /*0154*/ 	.word	index@(_ZN7cutlass13device_kernelIN5flash19enable_sm80_to_sm89INS1_16FlashAttnFwdSm80INS1_25CollectiveMainloopFwdSm80ILi8ELi1ELb1EN4cute5tupleIJNS5_1CILi128EEENS7_ILi96EEES8_EEELi128ENS_6half_tEfNS_4arch4Sm80ELb0ELb1ELb1ELb0ELb0ELb0ELb1ELb0EEENS1_21CollectiveEpilogueFwdINS6_IJS8_S8_S9_EEENS6_IJNS7_ILi1EEESH_SH_EEESB_SD_Li256ELb0ELb1ELb0ELb0EEENS1_19SingleTileSchedulerILb0ELb0ELb1ELi128EEEEEEEEEvNT_6ParamsE)
        /*0158*/ 	.word	0x00000004


	//----- nvinfo : EIATTR_FRAME_SIZE
	.align		4
.L_68:
        /*015c*/ 	.byte	0x04, 0x11
        /*015e*/ 	.short	(.L_70 - .L_69)
	.align		4
.L_69:
        /*0160*/ 	.word	index@(_ZN7cutlass13device_kernelIN5flash19enable_sm80_to_sm89INS1_16FlashAttnFwdSm80INS1_25CollectiveMainloopFwdSm80ILi8ELi1ELb1EN4cute5tupleIJNS5_1CILi128EEENS7_ILi96EEES8_EEELi128ENS_6half_tEfNS_4arch4Sm80ELb0ELb1ELb1ELb0ELb0ELb0ELb1ELb0EEENS1_21CollectiveEpilogueFwdINS6_IJS8_S8_S9_EEENS6_IJNS7_ILi1EEESH_SH_EEESB_SD_Li256ELb0ELb1ELb0ELb0EEENS1_19SingleTileSchedulerILb0ELb0ELb1ELi128EEEEEEEEEvNT_6ParamsE)
        /*0164*/ 	.word	0x00000000


	//----- nvinfo : EIATTR_REGCOUNT
	.align		4
.L_70:
        /*0168*/ 	.byte	0x04, 0x2f
        /*016a*/ 	.short	(.L_72 - .L_71)
	.align		4
.L_71:
        /*016c*/ 	.word	index@(_ZN7cutlass13device_kernelIN5flash19enable_sm80_to_sm89INS1_16FlashAttnFwdSm80INS1_25CollectiveMainloopFwdSm80ILi8ELi1ELb1EN4cute5tupleIJNS5_1CILi128EEES8_S8_EEELi128ENS_6half_tEfNS_4arch4Sm80ELb0ELb0ELb1ELb1ELb0ELb1ELb1ELb0EEENS1_21CollectiveEpilogueFwdIS9_NS6_IJNS7_ILi1EEESF_SF_EEESA_SC_Li256ELb1ELb1ELb0ELb0EEENS1_19SingleTileSchedulerILb1ELb0ELb1ELi128EEEEEEEEEvNT_6ParamsE)
        /*0170*/ 	.word	0x00000004


	//----- nvinfo : EIATTR_FRAME_SIZE
	.align		4
.L_72:
        /*0174*/ 	.byte	0x04, 0x11
        /*0176*/ 	.short	(.L_74 - .L_73)
	.align		4
.L_73:
        /*0178*/ 	.word	index@(_ZN7cutlass13device_kernelIN5flash19enable_sm80_to_sm89INS1_16FlashAttnFwdSm80INS1_25CollectiveMainloopFwdSm80ILi8ELi1ELb1EN4cute5tupleIJNS5_1CILi128EEES8_S8_EEELi128ENS_6half_tEfNS_4arch4Sm80ELb0ELb0ELb1ELb1ELb0ELb1ELb1ELb0EEENS1_21CollectiveEpilogueFwdIS9_NS6_IJNS7_ILi1EEESF_SF_EEESA_SC_Li256ELb1ELb1ELb0ELb0EEENS1_19SingleTileSchedulerILb1ELb0ELb1ELi128EEEEEEEEEvNT_6ParamsE)
        /*017c*/ 	.word	0x00000000


	//----- nvinfo : EIATTR_REGCOUNT
	.align		4
.L_74:
        /*0180*/ 	.byte	0x04, 0x2f
        /*0182*/ 	.short	(.L_76 - .L_75)
	.align		4
.L_75:
        /*0184*/ 	.word	index@(_ZN7cutlass13device_kernelIN5flash19enable_sm80_to_sm89INS1_16FlashAttnFwdSm80INS1_25CollectiveMainloopFwdSm80ILi8ELi1ELb1EN4cute5tupleIJNS5_1CILi128EEES8_S8_EEELi128ENS_6half_tEfNS_4arch4Sm80ELb0ELb0ELb1ELb1ELb0ELb0ELb1ELb0EEENS1_21CollectiveEpilogueFwdIS9_NS6_IJNS7_ILi1EEESF_SF_EEESA_SC_Li256ELb1ELb1ELb0ELb0EEENS1_19SingleTileSchedulerILb1ELb0ELb1ELi128EEEEEEEEEvNT_6ParamsE)
        /*0188*/ 	.word	0x00000004


	//----- nvinfo : EIATTR_FRAME_SIZE
	.align		4
.L_76:
        /*018c*/ 	.byte	0x04, 0x11
        /*018e*/ 	.short	(.L_78 - .L_77)
	.align		4
.L_77:
        /*0190*/ 	.word	index@(_ZN7cutlass13device_kernelIN5flash19enable_sm80_to_sm89INS1_16FlashAttnFwdSm80INS1_25CollectiveMainloopFwdSm80ILi8ELi1ELb1EN4cute5tupleIJNS5_1CILi128EEES8_S8_EEELi128ENS_6half_tEfNS_4arch4Sm80ELb0ELb0ELb1ELb1ELb0ELb0ELb1ELb0EEENS1_21CollectiveEpilogueFwdIS9_NS6_IJNS7_ILi1EEESF_SF_EEESA_SC_Li256ELb1ELb1ELb0ELb0EEENS1_19SingleTileSchedulerILb1ELb0ELb1ELi128EEEEEEEEEvNT_6ParamsE)
        /*0194*/ 	.word	0x00000000


	//----- nvinfo : EIATTR_REGCOUNT
	.align		4
.L_78:
        /*0198*/ 	.byte	0x04, 0x2f
        /*019a*/ 	.short	(.L_80 - .L_79)
	.align		4
.L_79:
        /*019c*/ 	.word	index@(_ZN7cutlass13device_kernelIN5flash19enable_sm80_to_sm89INS1_16FlashAttnFwdSm80INS1_25CollectiveMainloopFwdSm80ILi8ELi1ELb1EN4cute5tupleIJNS5_1CILi128EEES8_S8_EEELi128ENS_6half_tEfNS_4arch4Sm80ELb0ELb0ELb1ELb0ELb0ELb0ELb1ELb0EEENS1_21CollectiveEpilogueFwdIS9_NS6_IJNS7_ILi1EEESF_SF_EEESA_SC_Li256ELb0ELb1ELb0ELb0EEENS1_19SingleTileSchedulerILb0ELb0ELb1ELi128EEEEEEEEEvNT_6ParamsE)
        /*01a0*/ 	.word	0x00000004


	//----- nvinfo : EIATTR_FRAME_SIZE
	.align		4
.L_80:
        /*01a4*/ 	.byte	0x04, 0x11
        /*01a6*/ 	.short	(.L_82 - .L_81)
	.align		4
.L_81:
        /*01a8*/ 	.word	index@(_ZN7cutlass13device_kernelIN5flash19enable_sm80_to_sm89INS1_16FlashAttnFwdSm80INS1_25CollectiveMainloopFwdSm80ILi8ELi1ELb1EN4cute5tupleIJNS5_1CILi128EEES8_S8_EEELi128ENS_6half_tEfNS_4arch4Sm80ELb0ELb0ELb1ELb0ELb0ELb0ELb1ELb0EEENS1_21CollectiveEpilogueFwdIS9_NS6_IJNS7_ILi1EEESF_SF_EEESA_SC_Li256ELb0ELb1ELb0ELb0EEENS1_19SingleTileSchedulerILb0ELb0ELb1ELi128EEEEEEEEEvNT_6ParamsE)
        /*01ac*/ 	.word	0x00000000


	//----- nvinfo : EIATTR_MIN_STACK_SIZE
	.align		4
.L_82:
        /*01b0*/ 	.byte	0x04, 0x12
        /*01b2*/ 	.short	(.L_84 - .L_83)
	.align		4
.L_83:
        /*01b4*/ 	.word	index@(_ZN7cutlass13device_kernelIN5flash19enable_sm80_to_sm89INS1_16FlashAttnFwdSm80INS1_25CollectiveMainloopFwdSm80ILi8ELi1ELb1EN4cute5tupleIJNS5_1CILi128EEES8_S8_EEELi128ENS_6half_tEfNS_4arch4Sm80ELb0ELb0ELb1ELb0ELb0ELb0ELb1ELb0EEENS1_21CollectiveEpilogueFwdIS9_NS6_IJNS7_ILi1EEESF_SF_EEESA_SC_Li256ELb0ELb1ELb0ELb0EEENS1_19SingleTileSchedulerILb0ELb0ELb1ELi128EEEEEEEEEvNT_6ParamsE)
        /*01b8*/ 	.word	0x00000000


	//----- nvinfo : EIATTR_MIN_STACK_SIZE
	.align		4
.L_84:
        /*01bc*/ 	.byte	0x04, 0x12
        /*01be*/ 	.short	(.L_86 - .L_85)
	.align		4
.L_85:
        /*01c0*/ 	.word	index@(_ZN7cutlass13device_kernelIN5flash19enable_sm80_to_sm89INS1_16FlashAttnFwdSm80INS1_25CollectiveMainloopFwdSm80ILi8ELi1ELb1EN4cute5tupleIJNS5_1CILi128EEES8_S8_EEELi128ENS_6half_tEfNS_4arch4Sm80ELb0ELb0ELb1ELb1ELb0ELb0ELb1ELb0EEENS1_21CollectiveEpilogueFwdIS9_NS6_IJNS7_ILi1EEESF_SF_EEESA_SC_Li256ELb1ELb1ELb0ELb0EEENS1_19SingleTileSchedulerILb1ELb0ELb1ELi128EEEEEEEEEvNT_6ParamsE)
        /*01c4*/ 	.word	0x00000000


	//----- nvinfo : EIATTR_MIN_STACK_SIZE
	.align		4
.L_86:
        /*01c8*/ 	.byte	0x04, 0x12
        /*01ca*/ 	.short	(.L_88 - .L_87)
	.align		4
.L_87:
        /*01cc*/ 	.word	index@(_ZN7cutlass13device_kernelIN5flash19enable_sm80_to_sm89INS1_16FlashAttnFwdSm80INS1_25CollectiveMainloopFwdSm80ILi8ELi1ELb1EN4cute5tupleIJNS5_1CILi128EEES8_S8_EEELi128ENS_6half_tEfNS_4arch4Sm80ELb0ELb0ELb1ELb1ELb0ELb1ELb1ELb0EEENS1_21CollectiveEpilogueFwdIS9_NS6_IJNS7_ILi1EEESF_SF_EEESA_SC_Li256ELb1ELb1ELb0ELb0EEENS1_19SingleTileSchedulerILb1ELb0ELb1ELi128EEEEEEEEEvNT_6ParamsE)
        /*01d0*/ 	.word	0x00000000


	//----- nvinfo : EIATTR_MIN_STACK_SIZE
	.align		4
.L_88:
        /*01d4*/ 	.byte	0x04, 0x12
        /*01d6*/ 	.short	(.L_90 - .L_89)
	.align		4
.L_89:
        /*01d8*/ 	.word	index@(_ZN7cutlass13device_kernelIN5flash19enable_sm80_to_sm89INS1_16FlashAttnFwdSm80INS1_25CollectiveMainloopFwdSm80ILi8ELi1ELb1EN4cute5tupleIJNS5_1CILi128EEENS7_ILi96EEES8_EEELi128ENS_6half_tEfNS_4arch4Sm80ELb0ELb1ELb1ELb0ELb0ELb0ELb1ELb0EEENS1_21CollectiveEpilogueFwdINS6_IJS8_S8_S9_EEENS6_IJNS7_ILi1EEESH_SH_EEESB_SD_Li256ELb0ELb1ELb0ELb0EEENS1_19SingleTileSchedulerILb0ELb0ELb1ELi128EEEEEEEEEvNT_6ParamsE)
        /*01dc*/ 	.word	0x00000000


	//----- nvinfo : EIATTR_MIN_STACK_SIZE
	.align		4
.L_90:
        /*01e0*/ 	.byte	0x04, 0x12
        /*01e2*/ 	.short	(.L_92 - .L_91)
	.align		4
.L_91:
        /*01e4*/ 	.word	index@(_ZN7cutlass13device_kernelIN5flash19enable_sm80_to_sm89INS1_16FlashAttnFwdSm80INS1_25CollectiveMainloopFwdSm80ILi8ELi1ELb1EN4cute5tupleIJNS5_1CILi128EEENS7_ILi96EEES8_EEELi128ENS_6half_tEfNS_4arch4Sm80ELb0ELb1ELb1ELb1ELb0ELb0ELb1ELb0EEENS1_21CollectiveEpilogueFwdINS6_IJS8_S8_S9_EEENS6_IJNS7_ILi1EEESH_SH_EEESB_SD_Li256ELb1ELb1ELb0ELb0EEENS1_19SingleTileSchedulerILb1ELb0ELb1ELi128EEEEEEEEEvNT_6ParamsE)
        /*01e8*/ 	.word	0x00000000


	//----- nvinfo : EIATTR_MIN_STACK_SIZE
	.align		4
.L_92:
        /*01ec*/ 	.byte	0x04, 0x12
        /*01ee*/ 	.short	(.L_94 - .L_93)
	.align		4
.L_93:
        /*01f0*/ 	.word	index@(_ZN7cutlass13device_kernelIN5flash19enable_sm80_to_sm89INS1_16FlashAttnFwdSm80INS1_25CollectiveMainloopFwdSm80ILi8ELi1ELb1EN4cute5tupleIJNS5_1CILi128EEENS7_ILi96EEES8_EEELi128ENS_6half_tEfNS_4arch4Sm80ELb0ELb1ELb1ELb1ELb0ELb1ELb1ELb0EEENS1_21CollectiveEpilogueFwdINS6_IJS8_S8_S9_EEENS6_IJNS7_ILi1EEESH_SH_EEESB_SD_Li256ELb1ELb1ELb0ELb0EEENS1_19SingleTileSchedulerILb1ELb0ELb1ELi128EEEEEEEEEvNT_6ParamsE)
        /*01f4*/ 	.word	0x00000000


	//----- nvinfo : EIATTR_MIN_STACK_SIZE
	.align		4
.L_94:
        /*01f8*/ 	.byte	0x04, 0x12
        /*01fa*/ 	.short	(.L_96 - .L_95)
	.align		4
.L_95:
        /*01fc*/ 	.word	index@(_ZN7cutlass13device_kernelIN5flash19enable_sm80_to_sm89INS1_16FlashAttnFwdSm80INS1_25CollectiveMainloopFwdSm80ILi8ELi1ELb1EN4cute5tupleIJNS5_1CILi128EEES8_S8_EEELi128ENS_6half_tEfNS_4arch4Sm80ELb1ELb0ELb1ELb0ELb0ELb0ELb1ELb0EEENS1_21CollectiveEpilogueFwdIS9_NS6_IJNS7_ILi1EEESF_SF_EEESA_SC_Li256ELb0ELb1ELb0ELb0EEENS1_30DynamicPersistentTileSchedulerILi256ELi256ELb0ELb1ELb0EEEEEEEEEvNT_6ParamsE)
        /*0200*/ 	.word	0x00000000


	//----- nvinfo : EIATTR_MIN_STACK_SIZE
	.align		4
.L_96:
        /*0204*/ 	.byte	0x04, 0x12
        /*0206*/ 	.short	(.L_98 - .L_97)
	.align		4
.L_97:
        /*0208*/ 	.word	index@(_ZN7cutlass13device_kernelIN5flash19enable_sm80_to_sm89INS1_16FlashAttnFwdSm80INS1_25CollectiveMainloopFwdSm80ILi8ELi1ELb1EN4cute5tupleIJNS5_1CILi128EEES8_S8_EEELi128ENS_6half_tEfNS_4arch4Sm80ELb1ELb0ELb1ELb1ELb0ELb0ELb1ELb0EEENS1_21CollectiveEpilogueFwdIS9_NS6_IJNS7_ILi1EEESF_SF_EEESA_SC_Li256ELb1ELb1ELb0ELb0EEENS1_19SingleTileSchedulerILb1ELb0ELb1ELi128EEEEEEEEEvNT_6ParamsE)
        /*020c*/ 	.word	0x00000000


	//----- nvinfo : EIATTR_MIN_STACK_SIZE
	.align		4
.L_98:
        /*0210*/ 	.byte	0x04, 0x12
        /*0212*/ 	.short	(.L_100 - .L_99)
	.align		4
.L_99:
        /*0214*/ 	.word	index@(_ZN7cutlass13device_kernelIN5flash19enable_sm80_to_sm89INS1_16FlashAttnFwdSm80INS1_25CollectiveMainloopFwdSm80ILi8ELi1ELb1EN4cute5tupleIJNS5_1CILi128EEES8_S8_EEELi128ENS_6half_tEfNS_4arch4Sm80ELb1ELb0ELb1ELb1ELb0ELb1ELb1ELb0EEENS1_21CollectiveEpilogueFwdIS9_NS6_IJNS7_ILi1EEESF_SF_EEESA_SC_Li256ELb1ELb1ELb0ELb0EEENS1_19SingleTileSchedulerILb1ELb0ELb1ELi128EEEEEEEEEvNT_6ParamsE)
        /*0218*/ 	.word	0x00000000


	//----- nvinfo : EIATTR_MIN_STACK_SIZE
	.align		4
.L_100:
        /*021c*/ 	.byte	0x04, 0x12
        /*021e*/ 	.short	(.L_102 - .L_101)
	.align		4
.L_101:
        /*0220*/ 	.word	index@(_ZN7cutlass13device_kernelIN5flash19enable_sm80_to_sm89INS1_16FlashAttnFwdSm80INS1_25CollectiveMainloopFwdSm80ILi4ELi1ELb0EN4cute5tupleIJNS5_1CILi128EEENS7_ILi64EEES8_EEELi128ENS_6half_tEfNS_4arch4Sm80ELb0ELb0ELb1ELb0ELb0ELb0ELb1ELb0EEENS1_21CollectiveEpilogueFwdINS6_IJS8_S8_S9_EEENS6_IJNS7_ILi1EEESH_SH_EEESB_SD_Li128ELb0ELb1ELb0ELb0EEENS1_19SingleTileSchedulerILb0ELb0ELb1ELi128EEEEEEEEEvNT_6ParamsE)
        /*0224*/ 	.word	0x00000000


	//----- nvinfo : EIATTR_MIN_STACK_SIZE
	.align		4
.L_102:
        /*0228*/ 	.byte	0x04, 0x12
        /*022a*/ 	.short	(.L_104 - .L_103)
	.align		4
.L_103:
        /*022c*/ 	.word	index@(_ZN7cutlass13device_kernelIN5flash19enable_sm80_to_sm89INS1_16FlashAttnFwdSm80INS1_25CollectiveMainloopFwdSm80ILi4ELi1ELb0EN4cute5tupleIJNS5_1CILi128EEENS7_ILi64EEES8_EEELi128ENS_6half_tEfNS_4arch4Sm80ELb0ELb0ELb1ELb1ELb0ELb0ELb1ELb0EEENS1_21CollectiveEpilogueFwdINS6_IJS8_S8_S9_EEENS6_IJNS7_ILi1EEESH_SH_EEESB_SD_Li128ELb1ELb1ELb0ELb0EEENS1_19SingleTileSchedulerILb1ELb0ELb1ELi128EEEEEEEEEvNT_6ParamsE)
        /*0230*/ 	.word	0x00000000


	//----- nvinfo : EIATTR_MIN_STACK_SIZE
	.align		4
.L_104:
        /*0234*/ 	.byte	0x04, 0x12
        /*0236*/ 	.short	(.L_106 - .L_105)
	.align		4
.L_105:
        /*0238*/ 	.word	index@(_ZN7cutlass13device_kernelIN5flash19enable_sm80_to_sm89INS1_16FlashAttnFwdSm80INS1_25CollectiveMainloopFwdSm80ILi4ELi1ELb0EN4cute5tupleIJNS5_1CILi128EEENS7_ILi64EEES8_EEELi128ENS_6half_tEfNS_4arch4Sm80ELb0ELb0ELb1ELb1ELb0ELb1ELb1ELb0EEENS1_21CollectiveEpilogueFwdINS6_IJS8_S8_S9_EEENS6_IJNS7_ILi1EEESH_SH_EEESB_SD_Li128ELb1ELb1ELb0ELb0EEENS1_19SingleTileSchedulerILb1ELb0ELb1ELi128EEEEEEEEEvNT_6ParamsE)
        /*023c*/ 	.word	0x00000000


	//----- nvinfo : EIATTR_MIN_STACK_SIZE
	.align		4
.L_106:
        /*0240*/ 	.byte	0x04, 0x12
        /*0242*/ 	.short	(.L_108 - .L_107)
	.align		4
.L_107:
        /*0244*/ 	.word	index@(_ZN7cutlass13device_kernelIN5flash19enable_sm80_to_sm89INS1_16FlashAttnFwdSm80INS1_25CollectiveMainloopFwdSm80ILi4ELi1ELb0EN4cute5tupleIJNS5_1CILi128EEENS7_ILi48EEES8_EEELi128ENS_6half_tEfNS_4arch4Sm80ELb0ELb1ELb1ELb0ELb0ELb0ELb1ELb0EEENS1_21CollectiveEpilogueFwdINS6_IJS8_S8_S9_EEENS6_IJNS7_ILi1EEESH_SH_EEESB_SD_Li128ELb0ELb1ELb0ELb0EEENS1_19SingleTileSchedulerILb0ELb0ELb1ELi128EEEEEEEEEvNT_6ParamsE)
        /*0248*/ 	.word	0x00000000


	//----- nvinfo : EIATTR_MIN_STACK_SIZE
	.align		4
.L_108:
        /*024c*/ 	.byte	0x04, 0x12
        /*024e*/ 	.short	(.L_110 - .L_109)
	.align		4
.L_109:
        /*0250*/ 	.word	index@(_ZN7cutlass13device_kernelIN5flash19enable_sm80_to_sm89INS1_16FlashAttnFwdSm80INS1_25CollectiveMainloopFwdSm80ILi4ELi1ELb0EN4cute5tupleIJNS5_1CILi128EEENS7_ILi48EEES8_EEELi128ENS_6half_tEfNS_4arch4Sm80ELb0ELb1ELb1ELb1ELb0ELb0ELb1ELb0EEENS1_21CollectiveEpilogueFwdINS6_IJS8_S8_S9_EEENS6_IJNS7_ILi1EEESH_SH_EEESB_SD_Li128ELb1ELb1ELb0ELb0EEENS1_19SingleTileSchedulerILb1ELb0ELb1ELi128EEEEEEEEEvNT_6ParamsE)
        /*0254*/ 	.word	0x00000000


	//----- nvinfo : EIATTR_MIN_STACK_SIZE
	.align		4
.L_110:
        /*0258*/ 	.byte	0x04, 0x12
        /*025a*/ 	.short	(.L_112 - .L_111)
	.align		4
.L_111:
        /*025c*/ 	.word	index@(_ZN7cutlass13device_kernelIN5flash19enable_sm80_to_sm89INS1_16FlashAttnFwdSm80INS1_25CollectiveMainloopFwdSm80ILi4ELi1ELb0EN4cute5tupleIJNS5_1CILi128EEENS7_ILi48EEES8_EEELi128ENS_6half_tEfNS_4arch4Sm80ELb0ELb1ELb1ELb1ELb0ELb1ELb1ELb0EEENS1_21CollectiveEpilogueFwdINS6_IJS8_S8_S9_EEENS6_IJNS7_ILi1EEESH_SH_EEESB_SD_Li128ELb1ELb1ELb0ELb0EEENS1_19SingleTileSchedulerILb1ELb0ELb1ELi128EEEEEEEEEvNT_6ParamsE)
        /*0260*/ 	.word	0x00000000


	//----- nvinfo : EIATTR_MIN_STACK_SIZE
	.align		4
.L_112:
        /*0264*/ 	.byte	0x04, 0x12
        /*0266*/ 	.short	(.L_114 - .L_113)
	.align		4
.L_113:
        /*0268*/ 	.word	index@(_ZN7cutlass13device_kernelIN5flash19enable_sm80_to_sm89INS1_16FlashAttnFwdSm80INS1_25CollectiveMainloopFwdSm80ILi4ELi1ELb0EN4cute5tupleIJNS5_1CILi128EEENS7_ILi64EEES8_EEELi128ENS_6half_tEfNS_4arch4Sm80ELb1ELb0ELb1ELb0ELb0ELb0ELb1ELb0EEENS1_21CollectiveEpilogueFwdINS6_IJS8_S8_S9_EEENS6_IJNS7_ILi1EEESH_SH_EEESB_SD_Li128ELb0ELb1ELb0ELb0EEENS1_30DynamicPersistentTileSchedulerILi128ELi128ELb0ELb1ELb0EEEEEEEEEvNT_6ParamsE)
        /*026c*/ 	.word	0x00000000


	//----- nvinfo : EIATTR_MIN_STACK_SIZE
	.align		4
.L_114:
        /*0270*/ 	.byte	0x04, 0x12
        /*0272*/ 	.short	(.L_116 - .L_115)
	.align		4
.L_115:
        /*0274*/ 	.word	index@(_ZN7cutlass13device_kernelIN5flash19enable_sm80_to_sm89INS1_16FlashAttnFwdSm80INS1_25CollectiveMainloopFwdSm80ILi4ELi1ELb0EN4cute5tupleIJNS5_1CILi128EEENS7_ILi64EEES8_EEELi128ENS_6half_tEfNS_4arch4Sm80ELb1ELb0ELb1ELb1ELb0ELb0ELb1ELb0EEENS1_21CollectiveEpilogueFwdINS6_IJS8_S8_S9_EEENS6_IJNS7_ILi1EEESH_SH_EEESB_SD_Li128ELb1ELb1ELb0ELb0EEENS1_19SingleTileSchedulerILb1ELb0ELb1ELi128EEEEEEEEEvNT_6ParamsE)
        /*0278*/ 	.word	0x00000000


	//----- nvinfo : EIATTR_MIN_STACK_SIZE
	.align		4
.L_116:
        /*027c*/ 	.byte	0x04, 0x12
        /*027e*/ 	.short	(.L_118 - .L_117)
	.align		4
.L_117:
        /*0280*/ 	.word	index@(_ZN7cutlass13device_kernelIN5flash19enable_sm80_to_sm89INS1_16FlashAttnFwdSm80INS1_25CollectiveMainloopFwdSm80ILi4ELi1ELb0EN4cute5tupleIJNS5_1CILi128EEENS7_ILi64EEES8_EEELi128ENS_6half_tEfNS_4arch4Sm80ELb1ELb0ELb1ELb1ELb0ELb1ELb1ELb0EEENS1_21CollectiveEpilogueFwdINS6_IJS8_S8_S9_EEENS6_IJNS7_ILi1EEESH_SH_EEESB_SD_Li128ELb1ELb1ELb0ELb0EEENS1_19SingleTileSchedulerILb1ELb0ELb1ELi128EEEEEEEEEvNT_6ParamsE)
        /*0284*/ 	.word	0x00000000
.L_118:


//--------------------- .nv.compat                --------------------------
	.section	.nv.compat,"",@"SHT_CUDA_COMPAT_INFO"
	.align	4
        /*0000*/ 	.byte	0x02, 0x09, 0x01, 0x00, 0x02, 0x02, 0x01, 0x00, 0x02, 0x05, 0x05, 0x00, 0x03, 0x07, 0x01, 0x01
        /*0010*/ 	.byte	0x02, 0x03, 0x00, 0x00, 0x02, 0x06, 0x01, 0x00, 0x04, 0x0b, 0x08, 0x00, 0x00, 0x00, 0x00, 0x00
        /*0020*/ 	.byte	0x00, 0x00, 0x00, 0x00


//--------------------- .nv.info._ZN7cutlass13device_kernelIN5flash19enable_sm80_to_sm89INS1_16FlashAttnFwdSm80INS1_25CollectiveMainloopFwdSm80ILi8ELi1ELb1EN4cute5tupleIJNS5_1CILi128EEES8_S8_EEELi128ENS_6half_tEfNS_4arch4Sm80ELb0ELb0ELb1ELb0ELb0ELb0ELb1ELb0EEENS1_21CollectiveEpilogueFwdIS9_NS6_IJNS7_ILi1EEESF_SF_EEESA_SC_Li256ELb0ELb1ELb0ELb0EEENS1_19SingleTileSchedulerILb0ELb0ELb1ELi128EEEEEEEEEvNT_6ParamsE --------------------------
	.section	.nv.info._ZN7cutlass13device_kernelIN5flash19enable_sm80_to_sm89INS1_16FlashAttnFwdSm80INS1_25CollectiveMainloopFwdSm80ILi8ELi1ELb1EN4cute5tupleIJNS5_1CILi128EEES8_S8_EEELi128ENS_6half_tEfNS_4arch4Sm80ELb0ELb0ELb1ELb0ELb0ELb0ELb1ELb0EEENS1_21CollectiveEpilogueFwdIS9_NS6_IJNS7_ILi1EEESF_SF_EEESA_SC_Li256ELb0ELb1ELb0ELb0EEENS1_19SingleTileSchedulerILb0ELb0ELb1ELi128EEEEEEEEEvNT_6ParamsE,"",@"SHT_CUDA_INFO"
	.sectionflags	@""
	.align	4


	//----- nvinfo : EIATTR_CUDA_API_VERSION
	.align		4
        /*0000*/ 	.byte	0x04, 0x37
        /*0002*/ 	.short	(.L_120 - .L_119)
.L_119:
        /*0004*/ 	.word	0x00000082


	//----- nvinfo : EIATTR_KPARAM_INFO
	.align		4
.L_120:
        /*0008*/ 	.byte	0x04, 0x17
        /*000a*/ 	.short	(.L_122 - .L_121)
.L_121:
        /*000c*/ 	.word	0x00000000
        /*0010*/ 	.short	0x0000
        /*0012*/ 	.short	0x0000
        /*0014*/ 	.byte	0x00, 0xf0, 0x61, 0x10


	//----- nvinfo : EIATTR_SPARSE_MMA_MASK
	.align		4
.L_122:
        /*0018*/ 	.byte	0x03, 0x50
        /*001a*/ 	.short	0x0000


	//----- nvinfo : EIATTR_MAXREG_COUNT
	.align		4
        /*001c*/ 	.byte	0x03, 0x1b
        /*001e*/ 	.short	0x00ff


	//----- nvinfo : EIATTR_MERCURY_ISA_VERSION
	.align		4
        /*0020*/ 	.byte	0x03, 0x5f
        /*0022*/ 	.short	0x0101


	//----- nvinfo : EIATTR_EXIT_INSTR_OFFSETS
	.align		4
        /*0024*/ 	.byte	0x04, 0x1c
        /*0026*/ 	.short	(.L_124 - .L_123)


	//   ....[0]....
.L_123:
        /*0028*/ 	.word	0x00000010


	//----- nvinfo : EIATTR_MAX_THREADS
	.align		4
.L_124:
        /*002c*/ 	.byte	0x04, 0x05
        /*002e*/ 	.short	(.L_126 - .L_125)
.L_125:
        /*0030*/ 	.word	0x00000100
        /*0034*/ 	.word	0x00000001
        /*0038*/ 	.word	0x00000001


	//----- nvinfo : EIATTR_CBANK_PARAM_SIZE
	.align		4
.L_126:
        /*003c*/ 	.byte	0x03, 0x19
        /*003e*/ 	.short	0x0418


	//----- nvinfo : EIATTR_PARAM_CBANK
	.align		4
        /*0040*/ 	.byte	0x04, 0x0a
        /*0042*/ 	.short	(.L_128 - .L_127)
	.align		4
.L_127:
        /*0044*/ 	.word	index@(.nv.constant0._ZN7cutlass13device_kernelIN5flash19enable_sm80_to_sm89INS1_16FlashAttnFwdSm80INS1_25CollectiveMainloopFwdSm80ILi8ELi1ELb1EN4cute5tupleIJNS5_1CILi128EEES8_S8_EEELi128ENS_6half_tEfNS_4arch4Sm80ELb0ELb0ELb1ELb0ELb0ELb0ELb1ELb0EEENS1_21CollectiveEpilogueFwdIS9_NS6_IJNS7_ILi1EEESF_SF_EEESA_SC_Li256ELb0ELb1ELb0ELb0EEENS1_19SingleTileSchedulerILb0ELb0ELb1ELi128EEEEEEEEEvNT_6ParamsE)
        /*0048*/ 	.short	0x0210
        /*004a*/ 	.short	0x0418


	//----- nvinfo : EIATTR_SW_WAR
	.align		4
.L_128:
        /*004c*/ 	.byte	0x04, 0x36
        /*004e*/ 	.short	(.L_130 - .L_129)
.L_129:
        /*0050*/ 	.word	0x00000008
.L_130:


//--------------------- .nv.info._ZN7cutlass13device_kernelIN5flash19enable_sm80_to_sm89INS1_16FlashAttnFwdSm80INS1_25CollectiveMainloopFwdSm80ILi8ELi1ELb1EN4cute5tupleIJNS5_1CILi128EEES8_S8_EEELi128ENS_6half_tEfNS_4arch4Sm80ELb0ELb0ELb1ELb1ELb0ELb0ELb1ELb0EEENS1_21CollectiveEpilogueFwdIS9_NS6_IJNS7_ILi1EEESF_SF_EEESA_SC_Li256ELb1ELb1ELb0ELb0EEENS1_19SingleTileSchedulerILb1ELb0ELb1ELi128EEEEEEEEEvNT_6ParamsE --------------------------
	.section	.nv.info._ZN7cutlass13device_kernelIN5flash19enable_sm80_to_sm89INS1_16FlashAttnFwdSm80INS1_25CollectiveMainloopFwdSm80ILi8ELi1ELb1EN4cute5tupleIJNS5_1CILi128EEES8_S8_EEELi128ENS_6half_tEfNS_4arch4Sm80ELb0ELb0ELb1ELb1ELb0ELb0ELb1ELb0EEENS1_21CollectiveEpilogueFwdIS9_NS6_IJNS7_ILi1EEESF_SF_EEESA_SC_Li256ELb1ELb1ELb0ELb0EEENS1_19SingleTileSchedulerILb1ELb0ELb1ELi128EEEEEEEEEvNT_6ParamsE,"",@"SHT_CUDA_INFO"
	.sectionflags	@""
	.align	4


	//----- nvinfo : EIATTR_CUDA_API_VERSION
	.align		4
        /*0000*/ 	.byte	0x04, 0x37
        /*0002*/ 	.short	(.L_132 - .L_131)
.L_131:
        /*0004*/ 	.word	0x00000082


	//----- nvinfo : EIATTR_KPARAM_INFO
	.align		4
.L_132:
        /*0008*/ 	.byte	0x04, 0x17
        /*000a*/ 	.short	(.L_134 - .L_133)
.L_133:
        /*000c*/ 	.word	0x00000000
        /*0010*/ 	.short	0x0000
        /*0012*/ 	.short	0x0000
        /*0014*/ 	.byte	0x00, 0xf0, 0x61, 0x10


	//----- nvinfo : EIATTR_SPARSE_MMA_MASK
	.align		4
.L_134:
        /*0018*/ 	.byte	0x03, 0x50
        /*001a*/ 	.short	0x0000


	//----- nvinfo : EIATTR_MAXREG_COUNT
	.align		4
        /*001c*/ 	.byte	0x03, 0x1b
        /*001e*/ 	.short	0x00ff


	//----- nvinfo : EIATTR_MERCURY_ISA_VERSION
	.align		4
        /*0020*/ 	.byte	0x03, 0x5f
        /*0022*/ 	.short	0x0101


	//----- nvinfo : EIATTR_EXIT_INSTR_OFFSETS
	.align		4
        /*0024*/ 	.byte	0x04, 0x1c
        /*0026*/ 	.short	(.L_136 - .L_135)


	//   ....[0]....
.L_135:
        /*0028*/ 	.word	0x00000010


	//----- nvinfo : EIATTR_MAX_THREADS
	.align		4
.L_136:
        /*002c*/ 	.byte	0x04, 0x05
        /*002e*/ 	.short	(.L_138 - .L_137)
.L_137:
        /*0030*/ 	.word	0x00000100
        /*0034*/ 	.word	0x00000001
        /*0038*/ 	.word	0x00000001


	//----- nvinfo : EIATTR_CBANK_PARAM_SIZE
	.align		4
.L_138:
        /*003c*/ 	.byte	0x03, 0x19
        /*003e*/ 	.short	0x0418


	//----- nvinfo : EIATTR_PARAM_CBANK
	.align		4
        /*0040*/ 	.byte	0x04, 0x0a
        /*0042*/ 	.short	(.L_140 - .L_139)
	.align		4
.L_139:
        /*0044*/ 	.word	index@(.nv.constant0._ZN7cutlass13device_kernelIN5flash19enable_sm80_to_sm89INS1_16FlashAttnFwdSm80INS1_25CollectiveMainloopFwdSm80ILi8ELi1ELb1EN4cute5tupleIJNS5_1CILi128EEES8_S8_EEELi128ENS_6half_tEfNS_4arch4Sm80ELb0ELb0ELb1ELb1ELb0ELb0ELb1ELb0EEENS1_21CollectiveEpilogueFwdIS9_NS6_IJNS7_ILi1EEESF_SF_EEESA_SC_Li256ELb1ELb1ELb0ELb0EEENS1_19SingleTileSchedulerILb1ELb0ELb1ELi128EEEEEEEEEvNT_6ParamsE)
        /*0048*/ 	.short	0x0210
        /*004a*/ 	.short	0x0418


	//----- nvinfo : EIATTR_SW_WAR
	.align		4
.L_140:
        /*004c*/ 	.byte	0x04, 0x36
        /*004e*/ 	.short	(.L_142 - .L_141)
.L_141:
        /*0050*/ 	.word	0x00000008
.L_142:


//--------------------- .nv.info._ZN7cutlass13device_kernelIN5flash19enable_sm80_to_sm89INS1_16FlashAttnFwdSm80INS1_25CollectiveMainloopFwdSm80ILi8ELi1ELb1EN4cute5tupleIJNS5_1CILi128EEES8_S8_EEELi128ENS_6half_tEfNS_4arch4Sm80ELb0ELb0ELb1ELb1ELb0ELb1ELb1ELb0EEENS1_21CollectiveEpilogueFwdIS9_NS6_IJNS7_ILi1EEESF_SF_EEESA_SC_Li256ELb1ELb1ELb0ELb0EEENS1_19SingleTileSchedulerILb1ELb0ELb1ELi128EEEEEEEEEvNT_6ParamsE --------------------------
	.section	.nv.info._ZN7cutlass13device_kernelIN5flash19enable_sm80_to_sm89INS1_16FlashAttnFwdSm80INS1_25CollectiveMainloopFwdSm80ILi8ELi1ELb1EN4cute5tupleIJNS5_1CILi128EEES8_S8_EEELi128ENS_6half_tEfNS_4arch4Sm80ELb0ELb0ELb1ELb1ELb0ELb1ELb1ELb0EEENS1_21CollectiveEpilogueFwdIS9_NS6_IJNS7_ILi1EEESF_SF_EEESA_SC_Li256ELb1ELb1ELb0ELb0EEENS1_19SingleTileSchedulerILb1ELb0ELb1ELi128EEEEEEEEEvNT_6ParamsE,"",@"SHT_CUDA_INFO"
	.sectionflags	@""
	.align	4


	//----- nvinfo : EIATTR_CUDA_API_VERSION
	.align		4
        /*0000*/ 	.byte	0x04, 0x37
        /*0002*/ 	.short	(.L_144 - .L_143)
.L_143:
        /*0004*/ 	.word	0x00000082


	//----- nvinfo : EIATTR_KPARAM_INFO
	.align		4
.L_144:
        /*0008*/ 	.byte	0x04, 0x17
        /*000a*/ 	.short	(.L_146 - .L_145)
.L_145:
        /*000c*/ 	.word	0x00000000
        /*0010*/ 	.short	0x0000
        /*0012*/ 	.short	0x0000
        /*0014*/ 	.byte	0x00, 0xf0, 0x61, 0x10


	//----- nvinfo : EIATTR_SPARSE_MMA_MASK
	.align		4
.L_146:
        /*0018*/ 	.byte	0x03, 0x50
        /*001a*/ 	.short	0x0000


	//----- nvinfo : EIATTR_MAXREG_COUNT
	.align		4
        /*001c*/ 	.byte	0x03, 0x1b
        /*001e*/ 	.short	0x00ff


	//----- nvinfo : EIATTR_MERCURY_ISA_VERSION
	.align		4
        /*0020*/ 	.byte	0x03, 0x5f
        /*0022*/ 	.short	0x0101


	//----- nvinfo : EIATTR_EXIT_INSTR_OFFSETS
	.align		4
        /*0024*/ 	.byte	0x04, 0x1c
        /*0026*/ 	.short	(.L_148 - .L_147)


	//   ....[0]....
.L_147:
        /*0028*/ 	.word	0x00000010


	//----- nvinfo : EIATTR_MAX_THREADS
	.align		4
.L_148:
        /*002c*/ 	.byte	0x04, 0x05
        /*002e*/ 	.short	(.L_150 - .L_149)
.L_149:
        /*0030*/ 	.word	0x00000100
        /*0034*/ 	.word	0x00000001
        /*0038*/ 	.word	0x00000001


	//----- nvinfo : EIATTR_CBANK_PARAM_SIZE
	.align		4
.L_150:
        /*003c*/ 	.byte	0x03, 0x19
        /*003e*/ 	.short	0x0418


	//----- nvinfo : EIATTR_PARAM_CBANK
	.align		4
        /*0040*/ 	.byte	0x04, 0x0a
        /*0042*/ 	.short	(.L_152 - .L_151)
	.align		4
.L_151:
        /*0044*/ 	.word	index@(.nv.constant0._ZN7cutlass13device_kernelIN5flash19enable_sm80_to_sm89INS1_16FlashAttnFwdSm80INS1_25CollectiveMainloopFwdSm80ILi8ELi1ELb1EN4cute5tupleIJNS5_1CILi128EEES8_S8_EEELi128ENS_6half_tEfNS_4arch4Sm80ELb0ELb0ELb1ELb1ELb0ELb1ELb1ELb0EEENS1_21CollectiveEpilogueFwdIS9_NS6_IJNS7_ILi1EEESF_SF_EEESA_SC_Li256ELb1ELb1ELb0ELb0EEENS1_19SingleTileSchedulerILb1ELb0ELb1ELi128EEEEEEEEEvNT_6ParamsE)
        /*0048*/ 	.short	0x0210
        /*004a*/ 	.short	0x0418


	//----- nvinfo : EIATTR_SW_WAR
	.align		4
.L_152:
        /*004c*/ 	.byte	0x04, 0x36
        /*004e*/ 	.short	(.L_154 - .L_153)
.L_153:
        /*0050*/ 	.word	0x00000008
.L_154:


//--------------------- .nv.info._ZN7cutlass13device_kernelIN5flash19enable_sm80_to_sm89INS1_16FlashAttnFwdSm80INS1_25CollectiveMainloopFwdSm80ILi8ELi1ELb1EN4cute5tupleIJNS5_1CILi128EEENS7_ILi96EEES8_EEELi128ENS_6half_tEfNS_4arch4Sm80ELb0ELb1ELb1ELb0ELb0ELb0ELb1ELb0EEENS1_21CollectiveEpilogueFwdINS6_IJS8_S8_S9_EEENS6_IJNS7_ILi1EEESH_SH_EEESB_SD_Li256ELb0ELb1ELb0ELb0EEENS1_19SingleTileSchedulerILb0ELb0ELb1ELi128EEEEEEEEEvNT_6ParamsE --------------------------
	.section	.nv.info._ZN7cutlass13device_kernelIN5flash19enable_sm80_to_sm89INS1_16FlashAttnFwdSm80INS1_25CollectiveMainloopFwdSm80ILi8ELi1ELb1EN4cute5tupleIJNS5_1CILi128EEENS7_ILi96EEES8_EEELi128ENS_6half_tEfNS_4arch4Sm80ELb0ELb1ELb1ELb0ELb0ELb0ELb1ELb0EEENS1_21CollectiveEpilogueFwdINS6_IJS8_S8_S9_EEENS6_IJNS7_ILi1EEESH_SH_EEESB_SD_Li256ELb0ELb1ELb0ELb0EEENS1_19SingleTileSchedulerILb0ELb0ELb1ELi128EEEEEEEEEvNT_6ParamsE,"",@"SHT_CUDA_INFO"
	.sectionflags	@""
	.align	4


	//----- nvinfo : EIATTR_CUDA_API_VERSION
	.align		4
        /*0000*/ 	.byte	0x04, 0x37
        /*0002*/ 	.short	(.L_156 - .L_155)
.L_155:
        /*0004*/ 	.word	0x00000082


	//----- nvinfo : EIATTR_KPARAM_INFO
	.align		4
.L_156:
        /*0008*/ 	.byte	0x04, 0x17
        /*000a*/ 	.short	(.L_158 - .L_157)
.L_157:
        /*000c*/ 	.word	0x00000000
        /*0010*/ 	.short	0x0000
        /*0012*/ 	.short	0x0000
        /*0014*/ 	.byte	0x00, 0xf0, 0x61, 0x10


	//----- nvinfo : EIATTR_SPARSE_MMA_MASK
	.align		4
.L_158:
        /*0018*/ 	.byte	0x03, 0x50
        /*001a*/ 	.short	0x0000


	//----- nvinfo : EIATTR_MAXREG_COUNT
	.align		4
        /*001c*/ 	.byte	0x03, 0x1b
        /*001e*/ 	.short	0x00ff


	//----- nvinfo : EIATTR_MERCURY_ISA_VERSION
	.align		4
        /*0020*/ 	.byte	0x03, 0x5f
        /*0022*/ 	.short	0x0101


	//----- nvinfo : EIATTR_EXIT_INSTR_OFFSETS
	.align		4
        /*0024*/ 	.byte	0x04, 0x1c
        /*0026*/ 	.short	(.L_160 - .L_159)


	//   ....[0]....
.L_159:
        /*0028*/ 	.word	0x00000010


	//----- nvinfo : EIATTR_MAX_THREADS
	.align		4
.L_160:
        /*002c*/ 	.byte	0x04, 0x05
        /*002e*/ 	.short	(.L_162 - .L_161)
.L_161:
        /*0030*/ 	.word	0x00000100
        /*0034*/ 	.word	0x00000001
        /*0038*/ 	.word	0x00000001


	//----- nvinfo : EIATTR_CBANK_PARAM_SIZE
	.align		4
.L_162:
        /*003c*/ 	.byte	0x03, 0x19
        /*003e*/ 	.short	0x0418


	//----- nvinfo : EIATTR_PARAM_CBANK
	.align		4
        /*0040*/ 	.byte	0x04, 0x0a
        /*0042*/ 	.short	(.L_164 - .L_163)
	.align		4
.L_163:
        /*0044*/ 	.word	index@(.nv.constant0._ZN7cutlass13device_kernelIN5flash19enable_sm80_to_sm89INS1_16FlashAttnFwdSm80INS1_25CollectiveMainloopFwdSm80ILi8ELi1ELb1EN4cute5tupleIJNS5_1CILi128EEENS7_ILi96EEES8_EEELi128ENS_6half_tEfNS_4arch4Sm80ELb0ELb1ELb1ELb0ELb0ELb0ELb1ELb0EEENS1_21CollectiveEpilogueFwdINS6_IJS8_S8_S9_EEENS6_IJNS7_ILi1EEESH_SH_EEESB_SD_Li256ELb0ELb1ELb0ELb0EEENS1_19SingleTileSchedulerILb0ELb0ELb1ELi128EEEEEEEEEvNT_6ParamsE)
        /*0048*/ 	.short	0x0210
        /*004a*/ 	.short	0x0418


	//----- nvinfo : EIATTR_SW_WAR
	.align		4
.L_164:
        /*004c*/ 	.byte	0x04, 0x36
        /*004e*/ 	.short	(.L_166 - .L_165)
.L_165:
        /*0050*/ 	.word	0x00000008
.L_166:


//--------------------- .nv.info._ZN7cutlass13device_kernelIN5flash19enable_sm80_to_sm89INS1_16FlashAttnFwdSm80INS1_25CollectiveMainloopFwdSm80ILi8ELi1ELb1EN4cute5tupleIJNS5_1CILi128EEENS7_ILi96EEES8_EEELi128ENS_6half_tEfNS_4arch4Sm80ELb0ELb1ELb1ELb1ELb0ELb0ELb1ELb0EEENS1_21CollectiveEpilogueFwdINS6_IJS8_S8_S9_EEENS6_IJNS7_ILi1EEESH_SH_EEESB_SD_Li256ELb1ELb1ELb0ELb0EEENS1_19SingleTileSchedulerILb1ELb0ELb1ELi128EEEEEEEEEvNT_6ParamsE --------------------------
	.section	.nv.info._ZN7cutlass13device_kernelIN5flash19enable_sm80_to_sm89INS1_16FlashAttnFwdSm80INS1_25CollectiveMainloopFwdSm80ILi8ELi1ELb1EN4cute5tupleIJNS5_1CILi128EEENS7_ILi96EEES8_EEELi128ENS_6half_tEfNS_4arch4Sm80ELb0ELb1ELb1ELb1ELb0ELb0ELb1ELb0EEENS1_21CollectiveEpilogueFwdINS6_IJS8_S8_S9_EEENS6_IJNS7_ILi1EEESH_SH_EEESB_SD_Li256ELb1ELb1ELb0ELb0EEENS1_19SingleTileSchedulerILb1ELb0ELb1ELi128EEEEEEEEEvNT_6ParamsE,"",@"SHT_CUDA_INFO"
	.sectionflags	@""
	.align	4


	//----- nvinfo : EIATTR_CUDA_API_VERSION
	.align		4
        /*0000*/ 	.byte	0x04, 0x37
        /*0002*/ 	.short	(.L_168 - .L_167)
.L_167:
        /*0004*/ 	.word	0x00000082


	//----- nvinfo : EIATTR_KPARAM_INFO
	.align		4
.L_168:
        /*0008*/ 	.byte	0x04, 0x17
        /*000a*/ 	.short	(.L_170 - .L_169)
.L_169:
        /*000c*/ 	.word	0x00000000
        /*0010*/ 	.short	0x0000
        /*0012*/ 	.short	0x0000
        /*0014*/ 	.byte	0x00, 0xf0, 0x61, 0x10


	//----- nvinfo : EIATTR_SPARSE_MMA_MASK
	.align		4
.L_170:
        /*0018*/ 	.byte	0x03, 0x50
        /*001a*/ 	.short	0x0000


	//----- nvinfo : EIATTR_MAXREG_COUNT
	.align		4
        /*001c*/ 	.byte	0x03, 0x1b
        /*001e*/ 	.short	0x00ff


	//----- nvinfo : EIATTR_MERCURY_ISA_VERSION
	.align		4
        /*0020*/ 	.byte	0x03, 0x5f
        /*0022*/ 	.short	0x0101


	//----- nvinfo : EIATTR_EXIT_INSTR_OFFSETS
	.align		4
        /*0024*/ 	.byte	0x04, 0x1c
        /*0026*/ 	.short	(.L_172 - .L_171)


	//   ....[0]....
.L_171:
        /*0028*/ 	.word	0x00000010


	//----- nvinfo : EIATTR_MAX_THREADS
	.align		4
.L_172:
        /*002c*/ 	.byte	0x04, 0x05
        /*002e*/ 	.short	(.L_174 - .L_173)
.L_173:
        /*0030*/ 	.word	0x00000100
        /*0034*/ 	.word	0x00000001
        /*0038*/ 	.word	0x00000001


	//----- nvinfo : EIATTR_CBANK_PARAM_SIZE
	.align		4
.L_174:
        /*003c*/ 	.byte	0x03, 0x19
        /*003e*/ 	.short	0x0418


	//----- nvinfo : EIATTR_PARAM_CBANK
	.align		4
        /*0040*/ 	.byte	0x04, 0x0a
        /*0042*/ 	.short	(.L_176 - .L_175)
	.align		4
.L_175:
        /*0044*/ 	.word	index@(.nv.constant0._ZN7cutlass13device_kernelIN5flash19enable_sm80_to_sm89INS1_16FlashAttnFwdSm80INS1_25CollectiveMainloopFwdSm80ILi8ELi1ELb1EN4cute5tupleIJNS5_1CILi128EEENS7_ILi96EEES8_EEELi128ENS_6half_tEfNS_4arch4Sm80ELb0ELb1ELb1ELb1ELb0ELb0ELb1ELb0EEENS1_21CollectiveEpilogueFwdINS6_IJS8_S8_S9_EEENS6_IJNS7_ILi1EEESH_SH_EEESB_SD_Li256ELb1ELb1ELb0ELb0EEENS1_19SingleTileSchedulerILb1ELb0ELb1ELi128EEEEEEEEEvNT_6ParamsE)
        /*0048*/ 	.short	0x0210
        /*004a*/ 	.short	0x0418


	//----- nvinfo : EIATTR_SW_WAR
	.align		4
.L_176:
        /*004c*/ 	.byte	0x04, 0x36
        /*004e*/ 	.short	(.L_178 - .L_177)
.L_177:
        /*0050*/ 	.word	0x00000008
.L_178:


//--------------------- .nv.info._ZN7cutlass13device_kernelIN5flash19enable_sm80_to_sm89INS1_16FlashAttnFwdSm80INS1_25CollectiveMainloopFwdSm80ILi8ELi1ELb1EN4cute5tupleIJNS5_1CILi128EEENS7_ILi96EEES8_EEELi128ENS_6half_tEfNS_4arch4Sm80ELb0ELb1ELb1ELb1ELb0ELb1ELb1ELb0EEENS1_21CollectiveEpilogueFwdINS6_IJS8_S8_S9_EEENS6_IJNS7_ILi1EEESH_SH_EEESB_SD_Li256ELb1ELb1ELb0ELb0EEENS1_19SingleTileSchedulerILb1ELb0ELb1ELi128EEEEEEEEEvNT_6ParamsE --------------------------
	.section	.nv.info._ZN7cutlass13device_kernelIN5flash19enable_sm80_to_sm89INS1_16FlashAttnFwdSm80INS1_25CollectiveMainloopFwdSm80ILi8ELi1ELb1EN4cute5tupleIJNS5_1CILi128EEENS7_ILi96EEES8_EEELi128ENS_6half_tEfNS_4arch4Sm80ELb0ELb1ELb1ELb1ELb0ELb1ELb1ELb0EEENS1_21CollectiveEpilogueFwdINS6_IJS8_S8_S9_EEENS6_IJNS7_ILi1EEESH_SH_EEESB_SD_Li256ELb1ELb1ELb0ELb0EEENS1_19SingleTileSchedulerILb1ELb0ELb1ELi128EEEEEEEEEvNT_6ParamsE,"",@"SHT_CUDA_INFO"
	.sectionflags	@""
	.align	4


	//----- nvinfo : EIATTR_CUDA_API_VERSION
	.align		4
        /*0000*/ 	.byte	0x04, 0x37
        /*0002*/ 	.short	(.L_180 - .L_179)
.L_179:
        /*0004*/ 	.word	0x00000082


	//----- nvinfo : EIATTR_KPARAM_INFO
	.align		4
.L_180:
        /*0008*/ 	.byte	0x04, 0x17
        /*000a*/ 	.short	(.L_182 - .L_181)
.L_181:
        /*000c*/ 	.word	0x00000000
        /*0010*/ 	.short	0x0000
        /*0012*/ 	.short	0x0000
        /*0014*/ 	.byte	0x00, 0xf0, 0x61, 0x10


	//----- nvinfo : EIATTR_SPARSE_MMA_MASK
	.align		4
.L_182:
        /*0018*/ 	.byte	0x03, 0x50
        /*001a*/ 	.short	0x0000


	//----- nvinfo : EIATTR_MAXREG_COUNT
	.align		4
        /*001c*/ 	.byte	0x03, 0x1b
        /*001e*/ 	.short	0x00ff


	//----- nvinfo : EIATTR_MERCURY_ISA_VERSION
	.align		4
        /*0020*/ 	.byte	0x03, 0x5f
        /*0022*/ 	.short	0x0101


	//----- nvinfo : EIATTR_EXIT_INSTR_OFFSETS
	.align		4
        /*0024*/ 	.byte	0x04, 0x1c
        /*0026*/ 	.short	(.L_184 - .L_183)


	//   ....[0]....
.L_183:
        /*0028*/ 	.word	0x00000010


	//----- nvinfo : EIATTR_MAX_THREADS
	.align		4
.L_184:
        /*002c*/ 	.byte	0x04, 0x05
        /*002e*/ 	.short	(.L_186 - .L_185)
.L_185:
        /*0030*/ 	.word	0x00000100
        /*0034*/ 	.word	0x00000001
        /*0038*/ 	.word	0x00000001


	//----- nvinfo : EIATTR_CBANK_PARAM_SIZE
	.align		4
.L_186:
        /*003c*/ 	.byte	0x03, 0x19
        /*003e*/ 	.short	0x0418


	//----- nvinfo : EIATTR_PARAM_CBANK
	.align		4
        /*0040*/ 	.byte	0x04, 0x0a
        /*0042*/ 	.short	(.L_188 - .L_187)
	.align		4
.L_187:
        /*0044*/ 	.word	index@(.nv.constant0._ZN7cutlass13device_kernelIN5flash19enable_sm80_to_sm89INS1_16FlashAttnFwdSm80INS1_25CollectiveMainloopFwdSm80ILi8ELi1ELb1EN4cute5tupleIJNS5_1CILi128EEENS7_ILi96EEES8_EEELi128ENS_6half_tEfNS_4arch4Sm80ELb0ELb1ELb1ELb1ELb0ELb1ELb1ELb0EEENS1_21CollectiveEpilogueFwdINS6_IJS8_S8_S9_EEENS6_IJNS7_ILi1EEESH_SH_EEESB_SD_Li256ELb1ELb1ELb0ELb0EEENS1_19SingleTileSchedulerILb1ELb0ELb1ELi128EEEEEEEEEvNT_6ParamsE)
        /*0048*/ 	.short	0x0210
        /*004a*/ 	.short	0x0418


	//----- nvinfo : EIATTR_SW_WAR
	.align		4
.L_188:
        /*004c*/ 	.byte	0x04, 0x36
        /*004e*/ 	.short	(.L_190 - .L_189)
.L_189:
        /*0050*/ 	.word	0x00000008
.L_190:


//--------------------- .nv.info._ZN7cutlass13device_kernelIN5flash19enable_sm80_to_sm89INS1_16FlashAttnFwdSm80INS1_25CollectiveMainloopFwdSm80ILi8ELi1ELb1EN4cute5tupleIJNS5_1CILi128EEES8_S8_EEELi128ENS_6half_tEfNS_4arch4Sm80ELb1ELb0ELb1ELb0ELb0ELb0ELb1ELb0EEENS1_21CollectiveEpilogueFwdIS9_NS6_IJNS7_ILi1EEESF_SF_EEESA_SC_Li256ELb0ELb1ELb0ELb0EEENS1_30DynamicPersistentTileSchedulerILi256ELi256ELb0ELb1ELb0EEEEEEEEEvNT_6ParamsE --------------------------
	.section	.nv.info._ZN7cutlass13device_kernelIN5flash19enable_sm80_to_sm89INS1_16FlashAttnFwdSm80INS1_25CollectiveMainloopFwdSm80ILi8ELi1ELb1EN4cute5tupleIJNS5_1CILi128EEES8_S8_EEELi128ENS_6half_tEfNS_4arch4Sm80ELb1ELb0ELb1ELb0ELb0ELb0ELb1ELb0EEENS1_21CollectiveEpilogueFwdIS9_NS6_IJNS7_ILi1EEESF_SF_EEESA_SC_Li256ELb0ELb1ELb0ELb0EEENS1_30DynamicPersistentTileSchedulerILi256ELi256ELb0ELb1ELb0EEEEEEEEEvNT_6ParamsE,"",@"SHT_CUDA_INFO"
	.sectionflags	@""
	.align	4


	//----- nvinfo : EIATTR_CUDA_API_VERSION
	.align		4
        /*0000*/ 	.byte	0x04, 0x37
        /*0002*/ 	.short	(.L_192 - .L_191)
.L_191:
        /*0004*/ 	.word	0x00000082


	//----- nvinfo : EIATTR_KPARAM_INFO
	.align		4
.L_192:
        /*0008*/ 	.byte	0x04, 0x17
        /*000a*/ 	.short	(.L_194 - .L_193)
.L_193:
        /*000c*/ 	.word	0x00000000
        /*0010*/ 	.short	0x0000
        /*0012*/ 	.short	0x0000
        /*0014*/ 	.byte	0x00, 0xf0, 0xa1, 0x10


	//----- nvinfo : EIATTR_SPARSE_MMA_MASK
	.align		4
.L_194:
        /*0018*/ 	.byte	0x03, 0x50
        /*001a*/ 	.short	0x0000


	//----- nvinfo : EIATTR_MAXREG_COUNT
	.align		4
        /*001c*/ 	.byte	0x03, 0x1b
        /*001e*/ 	.short	0x00ff


	//----- nvinfo : EIATTR_MERCURY_ISA_VERSION
	.align		4
        /*0020*/ 	.byte	0x03, 0x5f
        /*0022*/ 	.short	0x0101


	//----- nvinfo : EIATTR_EXIT_INSTR_OFFSETS
	.align		4
        /*0024*/ 	.byte	0x04, 0x1c
        /*0026*/ 	.short	(.L_196 - .L_195)


	//   ....[0]....
.L_195:
        /*0028*/ 	.word	0x00000010


	//----- nvinfo : EIATTR_MAX_THREADS
	.align		4
.L_196:
        /*002c*/ 	.byte	0x04, 0x05
        /*002e*/ 	.short	(.L_198 - .L_197)
.L_197:
        /*0030*/ 	.word	0x00000100
        /*0034*/ 	.word	0x00000001
        /*0038*/ 	.word	0x00000001


	//----- nvinfo : EIATTR_CBANK_PARAM_SIZE
	.align		4
.L_198:
        /*003c*/ 	.byte	0x03, 0x19
        /*003e*/ 	.short	0x0428


	//----- nvinfo : EIATTR_PARAM_CBANK
	.align		4
        /*0040*/ 	.byte	0x04, 0x0a
        /*0042*/ 	.short	(.L_200 - .L_199)
	.align		4
.L_199:
        /*0044*/ 	.word	index@(.nv.constant0._ZN7cutlass13device_kernelIN5flash19enable_sm80_to_sm89INS1_16FlashAttnFwdSm80INS1_25CollectiveMainloopFwdSm80ILi8ELi1ELb1EN4cute5tupleIJNS5_1CILi128EEES8_S8_EEELi128ENS_6half_tEfNS_4arch4Sm80ELb1ELb0ELb1ELb0ELb0ELb0ELb1ELb0EEENS1_21CollectiveEpilogueFwdIS9_NS6_IJNS7_ILi1EEESF_SF_EEESA_SC_Li256ELb0ELb1ELb0ELb0EEENS1_30DynamicPersistentTileSchedulerILi256ELi256ELb0ELb1ELb0EEEEEEEEEvNT_6ParamsE)
        /*0048*/ 	.short	0x0210
        /*004a*/ 	.short	0x0428


	//----- nvinfo : EIATTR_SW_WAR
	.align		4
.L_200:
        /*004c*/ 	.byte	0x04, 0x36
        /*004e*/ 	.short	(.L_202 - .L_201)
.L_201:
        /*0050*/ 	.word	0x00000008
.L_202:


//--------------------- .nv.info._ZN7cutlass13device_kernelIN5flash19enable_sm80_to_sm89INS1_16FlashAttnFwdSm80INS1_25CollectiveMainloopFwdSm80ILi8ELi1ELb1EN4cute5tupleIJNS5_1CILi128EEES8_S8_EEELi128ENS_6half_tEfNS_4arch4Sm80ELb1ELb0ELb1ELb1ELb0ELb0ELb1ELb0EEENS1_21CollectiveEpilogueFwdIS9_NS6_IJNS7_ILi1EEESF_SF_EEESA_SC_Li256ELb1ELb1ELb0ELb0EEENS1_19SingleTileSchedulerILb1ELb0ELb1ELi128EEEEEEEEEvNT_6ParamsE --------------------------
	.section	.nv.info._ZN7cutlass13device_kernelIN5flash19enable_sm80_to_sm89INS1_16FlashAttnFwdSm80INS1_25CollectiveMainloopFwdSm80ILi8ELi1ELb1EN4cute5tupleIJNS5_1CILi128EEES8_S8_EEELi128ENS_6half_tEfNS_4arch4Sm80ELb1ELb0ELb1ELb1ELb0ELb0ELb1ELb0EEENS1_21CollectiveEpilogueFwdIS9_NS6_IJNS7_ILi1EEESF_SF_EEESA_SC_Li256ELb1ELb1ELb0ELb0EEENS1_19SingleTileSchedulerILb1ELb0ELb1ELi128EEEEEEEEEvNT_6ParamsE,"",@"SHT_CUDA_INFO"
	.sectionflags	@""
	.align	4


	//----- nvinfo : EIATTR_CUDA_API_VERSION
	.align		4
        /*0000*/ 	.byte	0x04, 0x37
        /*0002*/ 	.short	(.L_204 - .L_203)
.L_203:
        /*0004*/ 	.word	0x00000082


	//----- nvinfo : EIATTR_KPARAM_INFO
	.align		4
.L_204:
        /*0008*/ 	.byte	0x04, 0x17
        /*000a*/ 	.short	(.L_206 - .L_205)
.L_205:
        /*000c*/ 	.word	0x00000000
        /*0010*/ 	.short	0x0000
        /*0012*/ 	.short	0x0000
        /*0014*/ 	.byte	0x00, 0xf0, 0x61, 0x10


	//----- nvinfo : EIATTR_SPARSE_MMA_MASK
	.align		4
.L_206:
        /*0018*/ 	.byte	0x03, 0x50
        /*001a*/ 	.short	0x0000


	//----- nvinfo : EIATTR_MAXREG_COUNT
	.align		4
        /*001c*/ 	.byte	0x03, 0x1b
        /*001e*/ 	.short	0x00ff


	//----- nvinfo : EIATTR_MERCURY_ISA_VERSION
	.align		4
        /*0020*/ 	.byte	0x03, 0x5f
        /*0022*/ 	.short	0x0101


	//----- nvinfo : EIATTR_EXIT_INSTR_OFFSETS
	.align		4
        /*0024*/ 	.byte	0x04, 0x1c
        /*0026*/ 	.short	(.L_208 - .L_207)


	//   ....[0]....
.L_207:
        /*0028*/ 	.word	0x00000010


	//----- nvinfo : EIATTR_MAX_THREADS
	.align		4
.L_208:
        /*002c*/ 	.byte	0x04, 0x05
        /*002e*/ 	.short	(.L_210 - .L_209)
.L_209:
        /*0030*/ 	.word	0x00000100
        /*0034*/ 	.word	0x00000001
        /*0038*/ 	.word	0x00000001


	//----- nvinfo : EIATTR_CBANK_PARAM_SIZE
	.align		4
.L_210:
        /*003c*/ 	.byte	0x03, 0x19
        /*003e*/ 	.short	0x0418


	//----- nvinfo : EIATTR_PARAM_CBANK
	.align		4
        /*0040*/ 	.byte	0x04, 0x0a
        /*0042*/ 	.short	(.L_212 - .L_211)
	.align		4
.L_211:
        /*0044*/ 	.word	index@(.nv.constant0._ZN7cutlass13device_kernelIN5flash19enable_sm80_to_sm89INS1_16FlashAttnFwdSm80INS1_25CollectiveMainloopFwdSm80ILi8ELi1ELb1EN4cute5tupleIJNS5_1CILi128EEES8_S8_EEELi128ENS_6half_tEfNS_4arch4Sm80ELb1ELb0ELb1ELb1ELb0ELb0ELb1ELb0EEENS1_21CollectiveEpilogueFwdIS9_NS6_IJNS7_ILi1EEESF_SF_EEESA_SC_Li256ELb1ELb1ELb0ELb0EEENS1_19SingleTileSchedulerILb1ELb0ELb1ELi128EEEEEEEEEvNT_6ParamsE)
        /*0048*/ 	.short	0x0210
        /*004a*/ 	.short	0x0418


	//----- nvinfo : EIATTR_SW_WAR
	.align		4
.L_212:
        /*004c*/ 	.byte	0x04, 0x36
        /*004e*/ 	.short	(.L_214 - .L_213)
.L_213:
        /*0050*/ 	.word	0x00000008
.L_214:


//--------------------- .nv.info._ZN7cutlass13device_kernelIN5flash19enable_sm80_to_sm89INS1_16FlashAttnFwdSm80INS1_25CollectiveMainloopFwdSm80ILi8ELi1ELb1EN4cute5tupleIJNS5_1CILi128EEES8_S8_EEELi128ENS_6half_tEfNS_4arch4Sm80ELb1ELb0ELb1ELb1ELb0ELb1ELb1ELb0EEENS1_21CollectiveEpilogueFwdIS9_NS6_IJNS7_ILi1EEESF_SF_EEESA_SC_Li256ELb1ELb1ELb0ELb0EEENS1_19SingleTileSchedulerILb1ELb0ELb1ELi128EEEEEEEEEvNT_6ParamsE --------------------------
	.section	.nv.info._ZN7cutlass13device_kernelIN5flash19enable_sm80_to_sm89INS1_16FlashAttnFwdSm80INS1_25CollectiveMainloopFwdSm80ILi8ELi1ELb1EN4cute5tupleIJNS5_1CILi128EEES8_S8_EEELi128ENS_6half_tEfNS_4arch4Sm80ELb1ELb0ELb1ELb1ELb0ELb1ELb1ELb0EEENS1_21CollectiveEpilogueFwdIS9_NS6_IJNS7_ILi1EEESF_SF_EEESA_SC_Li256ELb1ELb1ELb0ELb0EEENS1_19SingleTileSchedulerILb1ELb0ELb1ELi128EEEEEEEEEvNT_6ParamsE,"",@"SHT_CUDA_INFO"
	.sectionflags	@""
	.align	4


	//----- nvinfo : EIATTR_CUDA_API_VERSION
	.align		4
        /*0000*/ 	.byte	0x04, 0x37
        /*0002*/ 	.short	(.L_216 - .L_215)
.L_215:
        /*0004*/ 	.word	0x00000082


	//----- nvinfo : EIATTR_KPARAM_INFO
	.align		4
.L_216:
        /*0008*/ 	.byte	0x04, 0x17
        /*000a*/ 	.short	(.L_218 - .L_217)
.L_217:
        /*000c*/ 	.word	0x00000000
        /*0010*/ 	.short	0x0000
        /*0012*/ 	.short	0x0000
        /*0014*/ 	.byte	0x00, 0xf0, 0x61, 0x10


	//----- nvinfo : EIATTR_SPARSE_MMA_MASK
	.align		4
.L_218:
        /*0018*/ 	.byte	0x03, 0x50
        /*001a*/ 	.short	0x0000


	//----- nvinfo : EIATTR_MAXREG_COUNT
	.align		4
        /*001c*/ 	.byte	0x03, 0x1b
        /*001e*/ 	.short	0x00ff


	//----- nvinfo : EIATTR_MERCURY_ISA_VERSION
	.align		4
        /*0020*/ 	.byte	0x03, 0x5f
        /*0022*/ 	.short	0x0101


	//----- nvinfo : EIATTR_EXIT_INSTR_OFFSETS
	.align		4
        /*0024*/ 	.byte	0x04, 0x1c
        /*0026*/ 	.short	(.L_220 - .L_219)


	//   ....[0]....
.L_219:
        /*0028*/ 	.word	0x00000010


	//----- nvinfo : EIATTR_MAX_THREADS
	.align		4
.L_220:
        /*002c*/ 	.byte	0x04, 0x05
        /*002e*/ 	.short	(.L_222 - .L_221)
.L_221:
        /*0030*/ 	.word	0x00000100
        /*0034*/ 	.word	0x00000001
        /*0038*/ 	.word	0x00000001


	//----- nvinfo : EIATTR_CBANK_PARAM_SIZE
	.align		4
.L_222:
        /*003c*/ 	.byte	0x03, 0x19
        /*003e*/ 	.short	0x0418


	//----- nvinfo : EIATTR_PARAM_CBANK
	.align		4
        /*0040*/ 	.byte	0x04, 0x0a
        /*0042*/ 	.short	(.L_224 - .L_223)
	.align		4
.L_223:
        /*0044*/ 	.word	index@(.nv.constant0._ZN7cutlass13device_kernelIN5flash19enable_sm80_to_sm89INS1_16FlashAttnFwdSm80INS1_25CollectiveMainloopFwdSm80ILi8ELi1ELb1EN4cute5tupleIJNS5_1CILi128EEES8_S8_EEELi128ENS_6half_tEfNS_4arch4Sm80ELb1ELb0ELb1ELb1ELb0ELb1ELb1ELb0EEENS1_21CollectiveEpilogueFwdIS9_NS6_IJNS7_ILi1EEESF_SF_EEESA_SC_Li256ELb1ELb1ELb0ELb0EEENS1_19SingleTileSchedulerILb1ELb0ELb1ELi128EEEEEEEEEvNT_6ParamsE)
        /*0048*/ 	.short	0x0210
        /*004a*/ 	.short	0x0418


	//----- nvinfo : EIATTR_SW_WAR
	.align		4
.L_224:
        /*004c*/ 	.byte	0x04, 0x36
        /*004e*/ 	.short	(.L_226 - .L_225)
.L_225:
        /*0050*/ 	.word	0x00000008
.L_226:


//--------------------- .nv.info._ZN7cutlass13device_kernelIN5flash19enable_sm80_to_sm89INS1_16FlashAttnFwdSm80INS1_25CollectiveMainloopFwdSm80ILi4ELi1ELb0EN4cute5tupleIJNS5_1CILi128EEENS7_ILi64EEES8_EEELi128ENS_6half_tEfNS_4arch4Sm80ELb0ELb0ELb1ELb0ELb0ELb0ELb1ELb0EEENS1_21CollectiveEpilogueFwdINS6_IJS8_S8_S9_EEENS6_IJNS7_ILi1EEESH_SH_EEESB_SD_Li128ELb0ELb1ELb0ELb0EEENS1_19SingleTileSchedulerILb0ELb0ELb1ELi128EEEEEEEEEvNT_6ParamsE --------------------------
	.section	.nv.info._ZN7cutlass13device_kernelIN5flash19enable_sm80_to_sm89INS1_16FlashAttnFwdSm80INS1_25CollectiveMainloopFwdSm80ILi4ELi1ELb0EN4cute5tupleIJNS5_1CILi128EEENS7_ILi64EEES8_EEELi128ENS_6half_tEfNS_4arch4Sm80ELb0ELb0ELb1ELb0ELb0ELb0ELb1ELb0EEENS1_21CollectiveEpilogueFwdINS6_IJS8_S8_S9_EEENS6_IJNS7_ILi1EEESH_SH_EEESB_SD_Li128ELb0ELb1ELb0ELb0EEENS1_19SingleTileSchedulerILb0ELb0ELb1ELi128EEEEEEEEEvNT_6ParamsE,"",@"SHT_CUDA_INFO"
	.sectionflags	@""
	.align	4


	//----- nvinfo : EIATTR_CUDA_API_VERSION
	.align		4
        /*0000*/ 	.byte	0x04, 0x37
        /*0002*/ 	.short	(.L_228 - .L_227)
.L_227:
        /*0004*/ 	.word	0x00000082


	//----- nvinfo : EIATTR_KPARAM_INFO
	.align		4
.L_228:
        /*0008*/ 	.byte	0x04, 0x17
        /*000a*/ 	.short	(.L_230 - .L_229)
.L_229:
        /*000c*/ 	.word	0x00000000
        /*0010*/ 	.short	0x0000
        /*0012*/ 	.short	0x0000
        /*0014*/ 	.byte	0x00, 0xf0, 0x61, 0x10


	//----- nvinfo : EIATTR_SPARSE_MMA_MASK
	.align		4
.L_230:
        /*0018*/ 	.byte	0x03, 0x50
        /*001a*/ 	.short	0x0000


	//----- nvinfo : EIATTR_MAXREG_COUNT
	.align		4
        /*001c*/ 	.byte	0x03, 0x1b
        /*001e*/ 	.short	0x00ff


	//----- nvinfo : EIATTR_MERCURY_ISA_VERSION
	.align		4
        /*0020*/ 	.byte	0x03, 0x5f
        /*0022*/ 	.short	0x0101


	//----- nvinfo : EIATTR_EXIT_INSTR_OFFSETS
	.align		4
        /*0024*/ 	.byte	0x04, 0x1c
        /*0026*/ 	.short	(.L_232 - .L_231)


	//   ....[0]....
.L_231:
        /*0028*/ 	.word	0x00000010


	//----- nvinfo : EIATTR_MAX_THREADS
	.align		4
.L_232:
        /*002c*/ 	.byte	0x04, 0x05
        /*002e*/ 	.short	(.L_234 - .L_233)
.L_233:
        /*0030*/ 	.word	0x00000080
        /*0034*/ 	.word	0x00000001
        /*0038*/ 	.word	0x00000001


	//----- nvinfo : EIATTR_CBANK_PARAM_SIZE
	.align		4
.L_234:
        /*003c*/ 	.byte	0x03, 0x19
        /*003e*/ 	.short	0x0418


	//----- nvinfo : EIATTR_PARAM_CBANK
	.align		4
        /*0040*/ 	.byte	0x04, 0x0a
        /*0042*/ 	.short	(.L_236 - .L_235)
	.align		4
.L_235:
        /*0044*/ 	.word	index@(.nv.constant0._ZN7cutlass13device_kernelIN5flash19enable_sm80_to_sm89INS1_16FlashAttnFwdSm80INS1_25CollectiveMainloopFwdSm80ILi4ELi1ELb0EN4cute5tupleIJNS5_1CILi128EEENS7_ILi64EEES8_EEELi128ENS_6half_tEfNS_4arch4Sm80ELb0ELb0ELb1ELb0ELb0ELb0ELb1ELb0EEENS1_21CollectiveEpilogueFwdINS6_IJS8_S8_S9_EEENS6_IJNS7_ILi1EEESH_SH_EEESB_SD_Li128ELb0ELb1ELb0ELb0EEENS1_19SingleTileSchedulerILb0ELb0ELb1ELi128EEEEEEEEEvNT_6ParamsE)
        /*0048*/ 	.short	0x0210
        /*004a*/ 	.short	0x0418


	//----- nvinfo : EIATTR_SW_WAR
	.align		4
.L_236:
        /*004c*/ 	.byte	0x04, 0x36
        /*004e*/ 	.short	(.L_238 - .L_237)
.L_237:
        /*0050*/ 	.word	0x00000008
.L_238:


//--------------------- .nv.info._ZN7cutlass13device_kernelIN5flash19enable_sm80_to_sm89INS1_16FlashAttnFwdSm80INS1_25CollectiveMainloopFwdSm80ILi4ELi1ELb0EN4cute5tupleIJNS5_1CILi128EEENS7_ILi64EEES8_EEELi128ENS_6half_tEfNS_4arch4Sm80ELb0ELb0ELb1ELb1ELb0ELb0ELb1ELb0EEENS1_21CollectiveEpilogueFwdINS6_IJS8_S8_S9_EEENS6_IJNS7_ILi1EEESH_SH_EEESB_SD_Li128ELb1ELb1ELb0ELb0EEENS1_19SingleTileSchedulerILb1ELb0ELb1ELi128EEEEEEEEEvNT_6ParamsE --------------------------
	.section	.nv.info._ZN7cutlass13device_kernelIN5flash19enable_sm80_to_sm89INS1_16FlashAttnFwdSm80INS1_25CollectiveMainloopFwdSm80ILi4ELi1ELb0EN4cute5tupleIJNS5_1CILi128EEENS7_ILi64EEES8_EEELi128ENS_6half_tEfNS_4arch4Sm80ELb0ELb0ELb1ELb1ELb0ELb0ELb1ELb0EEENS1_21CollectiveEpilogueFwdINS6_IJS8_S8_S9_EEENS6_IJNS7_ILi1EEESH_SH_EEESB_SD_Li128ELb1ELb1ELb0ELb0EEENS1_19SingleTileSchedulerILb1ELb0ELb1ELi128EEEEEEEEEvNT_6ParamsE,"",@"SHT_CUDA_INFO"
	.sectionflags	@""
	.align	4


	//----- nvinfo : EIATTR_CUDA_API_VERSION
	.align		4
        /*0000*/ 	.byte	0x04, 0x37
        /*0002*/ 	.short	(.L_240 - .L_239)
.L_239:
        /*0004*/ 	.word	0x00000082


	//----- nvinfo : EIATTR_KPARAM_INFO
	.align		4
.L_240:
        /*0008*/ 	.byte	0x04, 0x17
        /*000a*/ 	.short	(.L_242 - .L_241)
.L_241:
        /*000c*/ 	.word	0x00000000
        /*0010*/ 	.short	0x0000
        /*0012*/ 	.short	0x0000
        /*0014*/ 	.byte	0x00, 0xf0, 0x61, 0x10


	//----- nvinfo : EIATTR_SPARSE_MMA_MASK
	.align		4
.L_242:
        /*0018*/ 	.byte	0x03, 0x50
        /*001a*/ 	.short	0x0000


	//----- nvinfo : EIATTR_MAXREG_COUNT
	.align		4
        /*001c*/ 	.byte	0x03, 0x1b
        /*001e*/ 	.short	0x00ff


	//----- nvinfo : EIATTR_MERCURY_ISA_VERSION
	.align		4
        /*0020*/ 	.byte	0x03, 0x5f
        /*0022*/ 	.short	0x0101


	//----- nvinfo : EIATTR_EXIT_INSTR_OFFSETS
	.align		4
        /*0024*/ 	.byte	0x04, 0x1c
        /*0026*/ 	.short	(.L_244 - .L_243)


	//   ....[0]....
.L_243:
        /*0028*/ 	.word	0x00000010


	//----- nvinfo : EIATTR_MAX_THREADS
	.align		4
.L_244:
        /*002c*/ 	.byte	0x04, 0x05
        /*002e*/ 	.short	(.L_246 - .L_245)
.L_245:
        /*0030*/ 	.word	0x00000080
        /*0034*/ 	.word	0x00000001
        /*0038*/ 	.word	0x00000001


	//----- nvinfo : EIATTR_CBANK_PARAM_SIZE
	.align		4
.L_246:
        /*003c*/ 	.byte	0x03, 0x19
        /*003e*/ 	.short	0x0418


	//----- nvinfo : EIATTR_PARAM_CBANK
	.align		4
        /*0040*/ 	.byte	0x04, 0x0a
        /*0042*/ 	.short	(.L_248 - .L_247)
	.align		4
.L_247:
        /*0044*/ 	.word	index@(.nv.constant0._ZN7cutlass13device_kernelIN5flash19enable_sm80_to_sm89INS1_16FlashAttnFwdSm80INS1_25CollectiveMainloopFwdSm80ILi4ELi1ELb0EN4cute5tupleIJNS5_1CILi128EEENS7_ILi64EEES8_EEELi128ENS_6half_tEfNS_4arch4Sm80ELb0ELb0ELb1ELb1ELb0ELb0ELb1ELb0EEENS1_21CollectiveEpilogueFwdINS6_IJS8_S8_S9_EEENS6_IJNS7_ILi1EEESH_SH_EEESB_SD_Li128ELb1ELb1ELb0ELb0EEENS1_19SingleTileSchedulerILb1ELb0ELb1ELi128EEEEEEEEEvNT_6ParamsE)
        /*0048*/ 	.short	0x0210
        /*004a*/ 	.short	0x0418


	//----- nvinfo : EIATTR_SW_WAR
	.align		4
.L_248:
        /*004c*/ 	.byte	0x04, 0x36
        /*004e*/ 	.short	(.L_250 - .L_249)
.L_249:
        /*0050*/ 	.word	0x00000008
.L_250:


//--------------------- .nv.info._ZN7cutlass13device_kernelIN5flash19enable_sm80_to_sm89INS1_16FlashAttnFwdSm80INS1_25CollectiveMainloopFwdSm80ILi4ELi1ELb0EN4cute5tupleIJNS5_1CILi128EEENS7_ILi64EEES8_EEELi128ENS_6half_tEfNS_4arch4Sm80ELb0ELb0ELb1ELb1ELb0ELb1ELb1ELb0EEENS1_21CollectiveEpilogueFwdINS6_IJS8_S8_S9_EEENS6_IJNS7_ILi1EEESH_SH_EEESB_SD_Li128ELb1ELb1ELb0ELb0EEENS1_19SingleTileSchedulerILb1ELb0ELb1ELi128EEEEEEEEEvNT_6ParamsE --------------------------
	.section	.nv.info._ZN7cutlass13device_kernelIN5flash19enable_sm80_to_sm89INS1_16FlashAttnFwdSm80INS1_25CollectiveMainloopFwdSm80ILi4ELi1ELb0EN4cute5tupleIJNS5_1CILi128EEENS7_ILi64EEES8_EEELi128ENS_6half_tEfNS_4arch4Sm80ELb0ELb0ELb1ELb1ELb0ELb1ELb1ELb0EEENS1_21CollectiveEpilogueFwdINS6_IJS8_S8_S9_EEENS6_IJNS7_ILi1EEESH_SH_EEESB_SD_Li128ELb1ELb1ELb0ELb0EEENS1_19SingleTileSchedulerILb1ELb0ELb1ELi128EEEEEEEEEvNT_6ParamsE,"",@"SHT_CUDA_INFO"
	.sectionflags	@""
	.align	4


	//----- nvinfo : EIATTR_CUDA_API_VERSION
	.align		4
        /*0000*/ 	.byte	0x04, 0x37
        /*0002*/ 	.short	(.L_252 - .L_251)
.L_251:
        /*0004*/ 	.word	0x00000082


	//----- nvinfo : EIATTR_KPARAM_INFO
	.align		4
.L_252:
        /*0008*/ 	.byte	0x04, 0x17
        /*000a*/ 	.short	(.L_254 - .L_253)
.L_253:
        /*000c*/ 	.word	0x00000000
        /*0010*/ 	.short	0x0000
        /*0012*/ 	.short	0x0000
        /*0014*/ 	.byte	0x00, 0xf0, 0x61, 0x10


	//----- nvinfo : EIATTR_SPARSE_MMA_MASK
	.align		4
.L_254:
        /*0018*/ 	.byte	0x03, 0x50
        /*001a*/ 	.short	0x0000


	//----- nvinfo : EIATTR_MAXREG_COUNT
	.align		4
        /*001c*/ 	.byte	0x03, 0x1b
        /*001e*/ 	.short	0x00ff


	//----- nvinfo : EIATTR_MERCURY_ISA_VERSION
	.align		4
        /*0020*/ 	.byte	0x03, 0x5f
        /*0022*/ 	.short	0x0101


	//----- nvinfo : EIATTR_EXIT_INSTR_OFFSETS
	.align		4
        /*0024*/ 	.byte	0x04, 0x1c
        /*0026*/ 	.short	(.L_256 - .L_255)


	//   ....[0]....
.L_255:
        /*0028*/ 	.word	0x00000010


	//----- nvinfo : EIATTR_MAX_THREADS
	.align		4
.L_256:
        /*002c*/ 	.byte	0x04, 0x05
        /*002e*/ 	.short	(.L_258 - .L_257)
.L_257:
        /*0030*/ 	.word	0x00000080
        /*0034*/ 	.word	0x00000001
        /*0038*/ 	.word	0x00000001


	//----- nvinfo : EIATTR_CBANK_PARAM_SIZE
	.align		4
.L_258:
        /*003c*/ 	.byte	0x03, 0x19
        /*003e*/ 	.short	0x0418


	//----- nvinfo : EIATTR_PARAM_CBANK
	.align		4
        /*0040*/ 	.byte	0x04, 0x0a
        /*0042*/ 	.short	(.L_260 - .L_259)
	.align		4
.L_259:
        /*0044*/ 	.word	index@(.nv.constant0._ZN7cutlass13device_kernelIN5flash19enable_sm80_to_sm89INS1_16FlashAttnFwdSm80INS1_25CollectiveMainloopFwdSm80ILi4ELi1ELb0EN4cute5tupleIJNS5_1CILi128EEENS7_ILi64EEES8_EEELi128ENS_6half_tEfNS_4arch4Sm80ELb0ELb0ELb1ELb1ELb0ELb1ELb1ELb0EEENS1_21CollectiveEpilogueFwdINS6_IJS8_S8_S9_EEENS6_IJNS7_ILi1EEESH_SH_EEESB_SD_Li128ELb1ELb1ELb0ELb0EEENS1_19SingleTileSchedulerILb1ELb0ELb1ELi128EEEEEEEEEvNT_6ParamsE)
        /*0048*/ 	.short	0x0210
        /*004a*/ 	.short	0x0418


	//----- nvinfo : EIATTR_SW_WAR
	.align		4
.L_260:
        /*004c*/ 	.byte	0x04, 0x36
        /*004e*/ 	.short	(.L_262 - .L_261)
.L_261:
        /*0050*/ 	.word	0x00000008
.L_262:


//--------------------- .nv.info._ZN7cutlass13device_kernelIN5flash19enable_sm80_to_sm89INS1_16FlashAttnFwdSm80INS1_25CollectiveMainloopFwdSm80ILi4ELi1ELb0EN4cute5tupleIJNS5_1CILi128EEENS7_ILi48EEES8_EEELi128ENS_6half_tEfNS_4arch4Sm80ELb0ELb1ELb1ELb0ELb0ELb0ELb1ELb0EEENS1_21CollectiveEpilogueFwdINS6_IJS8_S8_S9_EEENS6_IJNS7_ILi1EEESH_SH_EEESB_SD_Li128ELb0ELb1ELb0ELb0EEENS1_19SingleTileSchedulerILb0ELb0ELb1ELi128EEEEEEEEEvNT_6ParamsE --------------------------
	.section	.nv.info._ZN7cutlass13device_kernelIN5flash19enable_sm80_to_sm89INS1_16FlashAttnFwdSm80INS1_25CollectiveMainloopFwdSm80ILi4ELi1ELb0EN4cute5tupleIJNS5_1CILi128EEENS7_ILi48EEES8_EEELi128ENS_6half_tEfNS_4arch4Sm80ELb0ELb1ELb1ELb0ELb0ELb0ELb1ELb0EEENS1_21CollectiveEpilogueFwdINS6_IJS8_S8_S9_EEENS6_IJNS7_ILi1EEESH_SH_EEESB_SD_Li128ELb0ELb1ELb0ELb0EEENS1_19SingleTileSchedulerILb0ELb0ELb1ELi128EEEEEEEEEvNT_6ParamsE,"",@"SHT_CUDA_INFO"
	.sectionflags	@""
	.align	4


	//----- nvinfo : EIATTR_CUDA_API_VERSION
	.align		4
        /*0000*/ 	.byte	0x04, 0x37
        /*0002*/ 	.short	(.L_264 - .L_263)
.L_263:
        /*0004*/ 	.word	0x00000082


	//----- nvinfo : EIATTR_KPARAM_INFO
	.align		4
.L_264:
        /*0008*/ 	.byte	0x04, 0x17
        /*000a*/ 	.short	(.L_266 - .L_265)
.L_265:
        /*000c*/ 	.word	0x00000000
        /*0010*/ 	.short	0x0000
        /*0012*/ 	.short	0x0000
        /*0014*/ 	.byte	0x00, 0xf0, 0x61, 0x10


	//----- nvinfo : EIATTR_SPARSE_MMA_MASK
	.align		4
.L_266:
        /*0018*/ 	.byte	0x03, 0x50
        /*001a*/ 	.short	0x0000


	//----- nvinfo : EIATTR_MAXREG_COUNT
	.align		4
        /*001c*/ 	.byte	0x03, 0x1b
        /*001e*/ 	.short	0x00ff


	//----- nvinfo : EIATTR_MERCURY_ISA_VERSION
	.align		4
        /*0020*/ 	.byte	0x03, 0x5f
        /*0022*/ 	.short	0x0101


	//----- nvinfo : EIATTR_EXIT_INSTR_OFFSETS
	.align		4
        /*0024*/ 	.byte	0x04, 0x1c
        /*0026*/ 	.short	(.L_268 - .L_267)


	//   ....[0]....
.L_267:
        /*0028*/ 	.word	0x00000010


	//----- nvinfo : EIATTR_MAX_THREADS
	.align		4
.L_268:
        /*002c*/ 	.byte	0x04, 0x05
        /*002e*/ 	.short	(.L_270 - .L_269)
.L_269:
        /*0030*/ 	.word	0x00000080
        /*0034*/ 	.word	0x00000001
        /*0038*/ 	.word	0x00000001


	//----- nvinfo : EIATTR_CBANK_PARAM_SIZE
	.align		4
.L_270:
        /*003c*/ 	.byte	0x03, 0x19
        /*003e*/ 	.short	0x0418


	//----- nvinfo : EIATTR_PARAM_CBANK
	.align		4
        /*0040*/ 	.byte	0x04, 0x0a
        /*0042*/ 	.short	(.L_272 - .L_271)
	.align		4
.L_271:
        /*0044*/ 	.word	index@(.nv.constant0._ZN7cutlass13device_kernelIN5flash19enable_sm80_to_sm89INS1_16FlashAttnFwdSm80INS1_25CollectiveMainloopFwdSm80ILi4ELi1ELb0EN4cute5tupleIJNS5_1CILi128EEENS7_ILi48EEES8_EEELi128ENS_6half_tEfNS_4arch4Sm80ELb0ELb1ELb1ELb0ELb0ELb0ELb1ELb0EEENS1_21CollectiveEpilogueFwdINS6_IJS8_S8_S9_EEENS6_IJNS7_ILi1EEESH_SH_EEESB_SD_Li128ELb0ELb1ELb0ELb0EEENS1_19SingleTileSchedulerILb0ELb0ELb1ELi128EEEEEEEEEvNT_6ParamsE)
        /*0048*/ 	.short	0x0210
        /*004a*/ 	.short	0x0418


	//----- nvinfo : EIATTR_SW_WAR
	.align		4
.L_272:
        /*004c*/ 	.byte	0x04, 0x36
        /*004e*/ 	.short	(.L_274 - .L_273)
.L_273:
        /*0050*/ 	.word	0x00000008
.L_274:


//--------------------- .nv.info._ZN7cutlass13device_kernelIN5flash19enable_sm80_to_sm89INS1_16FlashAttnFwdSm80INS1_25CollectiveMainloopFwdSm80ILi4ELi1ELb0EN4cute5tupleIJNS5_1CILi128EEENS7_ILi48EEES8_EEELi128ENS_6half_tEfNS_4arch4Sm80ELb0ELb1ELb1ELb1ELb0ELb0ELb1ELb0EEENS1_21CollectiveEpilogueFwdINS6_IJS8_S8_S9_EEENS6_IJNS7_ILi1EEESH_SH_EEESB_SD_Li128ELb1ELb1ELb0ELb0EEENS1_19SingleTileSchedulerILb1ELb0ELb1ELi128EEEEEEEEEvNT_6ParamsE --------------------------
	.section	.nv.info._ZN7cutlass13device_kernelIN5flash19enable_sm80_to_sm89INS1_16FlashAttnFwdSm80INS1_25CollectiveMainloopFwdSm80ILi4ELi1ELb0EN4cute5tupleIJNS5_1CILi128EEENS7_ILi48EEES8_EEELi128ENS_6half_tEfNS_4arch4Sm80ELb0ELb1ELb1ELb1ELb0ELb0ELb1ELb0EEENS1_21CollectiveEpilogueFwdINS6_IJS8_S8_S9_EEENS6_IJNS7_ILi1EEESH_SH_EEESB_SD_Li128ELb1ELb1ELb0ELb0EEENS1_19SingleTileSchedulerILb1ELb0ELb1ELi128EEEEEEEEEvNT_6ParamsE,"",@"SHT_CUDA_INFO"
	.sectionflags	@""
	.align	4


	//----- nvinfo : EIATTR_CUDA_API_VERSION
	.align		4
        /*0000*/ 	.byte	0x04, 0x37
        /*0002*/ 	.short	(.L_276 - .L_275)
.L_275:
        /*0004*/ 	.word	0x00000082


	//----- nvinfo : EIATTR_KPARAM_INFO
	.align		4
.L_276:
        /*0008*/ 	.byte	0x04, 0x17
        /*000a*/ 	.short	(.L_278 - .L_277)
.L_277:
        /*000c*/ 	.word	0x00000000
        /*0010*/ 	.short	0x0000
        /*0012*/ 	.short	0x0000
        /*0014*/ 	.byte	0x00, 0xf0, 0x61, 0x10


	//----- nvinfo : EIATTR_SPARSE_MMA_MASK
	.align		4
.L_278:
        /*0018*/ 	.byte	0x03, 0x50
        /*001a*/ 	.short	0x0000


	//----- nvinfo : EIATTR_MAXREG_COUNT
	.align		4
        /*001c*/ 	.byte	0x03, 0x1b
        /*001e*/ 	.short	0x00ff


	//----- nvinfo : EIATTR_MERCURY_ISA_VERSION
	.align		4
        /*0020*/ 	.byte	0x03, 0x5f
        /*0022*/ 	.short	0x0101


	//----- nvinfo : EIATTR_EXIT_INSTR_OFFSETS
	.align		4
        /*0024*/ 	.byte	0x04, 0x1c
        /*0026*/ 	.short	(.L_280 - .L_279)


	//   ....[0]....
.L_279:
        /*0028*/ 	.word	0x00000010


	//----- nvinfo : EIATTR_MAX_THREADS
	.align		4
.L_280:
        /*002c*/ 	.byte	0x04, 0x05
        /*002e*/ 	.short	(.L_282 - .L_281)
.L_281:
        /*0030*/ 	.word	0x00000080
        /*0034*/ 	.word	0x00000001
        /*0038*/ 	.word	0x00000001


	//----- nvinfo : EIATTR_CBANK_PARAM_SIZE
	.align		4
.L_282:
        /*003c*/ 	.byte	0x03, 0x19
        /*003e*/ 	.short	0x0418


	//----- nvinfo : EIATTR_PARAM_CBANK
	.align		4
        /*0040*/ 	.byte	0x04, 0x0a
        /*0042*/ 	.short	(.L_284 - .L_283)
	.align		4
.L_283:
        /*0044*/ 	.word	index@(.nv.constant0._ZN7cutlass13device_kernelIN5flash19enable_sm80_to_sm89INS1_16FlashAttnFwdSm80INS1_25CollectiveMainloopFwdSm80ILi4ELi1ELb0EN4cute5tupleIJNS5_1CILi128EEENS7_ILi48EEES8_EEELi128ENS_6half_tEfNS_4arch4Sm80ELb0ELb1ELb1ELb1ELb0ELb0ELb1ELb0EEENS1_21CollectiveEpilogueFwdINS6_IJS8_S8_S9_EEENS6_IJNS7_ILi1EEESH_SH_EEESB_SD_Li128ELb1ELb1ELb0ELb0EEENS1_19SingleTileSchedulerILb1ELb0ELb1ELi128EEEEEEEEEvNT_6ParamsE)
        /*0048*/ 	.short	0x0210
        /*004a*/ 	.short	0x0418


	//----- nvinfo : EIATTR_SW_WAR
	.align		4
.L_284:
        /*004c*/ 	.byte	0x04, 0x36
        /*004e*/ 	.short	(.L_286 - .L_285)
.L_285:
        /*0050*/ 	.word	0x00000008
.L_286:


//--------------------- .nv.info._ZN7cutlass13device_kernelIN5flash19enable_sm80_to_sm89INS1_16FlashAttnFwdSm80INS1_25CollectiveMainloopFwdSm80ILi4ELi1ELb0EN4cute5tupleIJNS5_1CILi128EEENS7_ILi48EEES8_EEELi128ENS_6half_tEfNS_4arch4Sm80ELb0ELb1ELb1ELb1ELb0ELb1ELb1ELb0EEENS1_21CollectiveEpilogueFwdINS6_IJS8_S8_S9_EEENS6_IJNS7_ILi1EEESH_SH_EEESB_SD_Li128ELb1ELb1ELb0ELb0EEENS1_19SingleTileSchedulerILb1ELb0ELb1ELi128EEEEEEEEEvNT_6ParamsE --------------------------
	.section	.nv.info._ZN7cutlass13device_kernelIN5flash19enable_sm80_to_sm89INS1_16FlashAttnFwdSm80INS1_25CollectiveMainloopFwdSm80ILi4ELi1ELb0EN4cute5tupleIJNS5_1CILi128EEENS7_ILi48EEES8_EEELi128ENS_6half_tEfNS_4arch4Sm80ELb0ELb1ELb1ELb1ELb0ELb1ELb1ELb0EEENS1_21CollectiveEpilogueFwdINS6_IJS8_S8_S9_EEENS6_IJNS7_ILi1EEESH_SH_EEESB_SD_Li128ELb1ELb1ELb0ELb0EEENS1_19SingleTileSchedulerILb1ELb0ELb1ELi128EEEEEEEEEvNT_6ParamsE,"",@"SHT_CUDA_INFO"
	.sectionflags	@""
	.align	4


	//----- nvinfo : EIATTR_CUDA_API_VERSION
	.align		4
        /*0000*/ 	.byte	0x04, 0x37
        /*0002*/ 	.short	(.L_288 - .L_287)
.L_287:
        /*0004*/ 	.word	0x00000082


	//----- nvinfo : EIATTR_KPARAM_INFO
	.align		4
.L_288:
        /*0008*/ 	.byte	0x04, 0x17
        /*000a*/ 	.short	(.L_290 - .L_289)
.L_289:
        /*000c*/ 	.word	0x00000000
        /*0010*/ 	.short	0x0000
        /*0012*/ 	.short	0x0000
        /*0014*/ 	.byte	0x00, 0xf0, 0x61, 0x10


	//----- nvinfo : EIATTR_SPARSE_MMA_MASK
	.align		4
.L_290:
        /*0018*/ 	.byte	0x03, 0x50
        /*001a*/ 	.short	0x0000


	//----- nvinfo : EIATTR_MAXREG_COUNT
	.align		4
        /*001c*/ 	.byte	0x03, 0x1b
        /*001e*/ 	.short	0x00ff


	//----- nvinfo : EIATTR_MERCURY_ISA_VERSION
	.align		4
        /*0020*/ 	.byte	0x03, 0x5f
        /*0022*/ 	.short	0x0101


	//----- nvinfo : EIATTR_EXIT_INSTR_OFFSETS
	.align		4
        /*0024*/ 	.byte	0x04, 0x1c
        /*0026*/ 	.short	(.L_292 - .L_291)


	//   ....[0]....
.L_291:
        /*0028*/ 	.word	0x00000010


	//----- nvinfo : EIATTR_MAX_THREADS
	.align		4
.L_292:
        /*002c*/ 	.byte	0x04, 0x05
        /*002e*/ 	.short	(.L_294 - .L_293)
.L_293:
        /*0030*/ 	.word	0x00000080
        /*0034*/ 	.word	0x00000001
        /*0038*/ 	.word	0x00000001


	//----- nvinfo : EIATTR_CBANK_PARAM_SIZE
	.align		4
.L_294:
        /*003c*/ 	.byte	0x03, 0x19
        /*003e*/ 	.short	0x0418


	//----- nvinfo : EIATTR_PARAM_CBANK
	.align		4
        /*0040*/ 	.byte	0x04, 0x0a
        /*0042*/ 	.short	(.L_296 - .L_295)
	.align		4
.L_295:
        /*0044*/ 	.word	index@(.nv.constant0._ZN7cutlass13device_kernelIN5flash19enable_sm80_to_sm89INS1_16FlashAttnFwdSm80INS1_25CollectiveMainloopFwdSm80ILi4ELi1ELb0EN4cute5tupleIJNS5_1CILi128EEENS7_ILi48EEES8_EEELi128ENS_6half_tEfNS_4arch4Sm80ELb0ELb1ELb1ELb1ELb0ELb1ELb1ELb0EEENS1_21CollectiveEpilogueFwdINS6_IJS8_S8_S9_EEENS6_IJNS7_ILi1EEESH_SH_EEESB_SD_Li128ELb1ELb1ELb0ELb0EEENS1_19SingleTileSchedulerILb1ELb0ELb1ELi128EEEEEEEEEvNT_6ParamsE)
        /*0048*/ 	.short	0x0210
        /*004a*/ 	.short	0x0418


	//----- nvinfo : EIATTR_SW_WAR
	.align		4
.L_296:
        /*004c*/ 	.byte	0x04, 0x36
        /*004e*/ 	.short	(.L_298 - .L_297)
.L_297:
        /*0050*/ 	.word	0x00000008
.L_298:


//--------------------- .nv.info._ZN7cutlass13device_kernelIN5flash19enable_sm80_to_sm89INS1_16FlashAttnFwdSm80INS1_25CollectiveMainloopFwdSm80ILi4ELi1ELb0EN4cute5tupleIJNS5_1CILi128EEENS7_ILi64EEES8_EEELi128ENS_6half_tEfNS_4arch4Sm80ELb1ELb0ELb1ELb0ELb0ELb0ELb1ELb0EEENS1_21CollectiveEpilogueFwdINS6_IJS8_S8_S9_EEENS6_IJNS7_ILi1EEESH_SH_EEESB_SD_Li128ELb0ELb1ELb0ELb0EEENS1_30DynamicPersistentTileSchedulerILi128ELi128ELb0ELb1ELb0EEEEEEEEEvNT_6ParamsE --------------------------
	.section	.nv.info._ZN7cutlass13device_kernelIN5flash19enable_sm80_to_sm89INS1_16FlashAttnFwdSm80INS1_25CollectiveMainloopFwdSm80ILi4ELi1ELb0EN4cute5tupleIJNS5_1CILi128EEENS7_ILi64EEES8_EEELi128ENS_6half_tEfNS_4arch4Sm80ELb1ELb0ELb1ELb0ELb0ELb0ELb1ELb0EEENS1_21CollectiveEpilogueFwdINS6_IJS8_S8_S9_EEENS6_IJNS7_ILi1EEESH_SH_EEESB_SD_Li128ELb0ELb1ELb0ELb0EEENS1_30DynamicPersistentTileSchedulerILi128ELi128ELb0ELb1ELb0EEEEEEEEEvNT_6ParamsE,"",@"SHT_CUDA_INFO"
	.sectionflags	@""
	.align	4


	//----- nvinfo : EIATTR_CUDA_API_VERSION
	.align		4
        /*0000*/ 	.byte	0x04, 0x37
        /*0002*/ 	.short	(.L_300 - .L_299)
.L_299:
        /*0004*/ 	.word	0x00000082


	//----- nvinfo : EIATTR_KPARAM_INFO
	.align		4
.L_300:
        /*0008*/ 	.byte	0x04, 0x17
        /*000a*/ 	.short	(.L_302 - .L_301)
.L_301:
        /*000c*/ 	.word	0x00000000
        /*0010*/ 	.short	0x0000
        /*0012*/ 	.short	0x0000
        /*0014*/ 	.byte	0x00, 0xf0, 0xa1, 0x10


	//----- nvinfo : EIATTR_SPARSE_MMA_MASK
	.align		4
.L_302:
        /*0018*/ 	.byte	0x03, 0x50
        /*001a*/ 	.short	0x0000


	//----- nvinfo : EIATTR_MAXREG_COUNT
	.align		4
        /*001c*/ 	.byte	0x03, 0x1b
        /*001e*/ 	.short	0x00ff


	//----- nvinfo : EIATTR_MERCURY_ISA_VERSION
	.align		4
        /*0020*/ 	.byte	0x03, 0x5f
        /*0022*/ 	.short	0x0101


	//----- nvinfo : EIATTR_EXIT_INSTR_OFFSETS
	.align		4
        /*0024*/ 	.byte	0x04, 0x1c
        /*0026*/ 	.short	(.L_304 - .L_303)


	//   ....[0]....
.L_303:
        /*0028*/ 	.word	0x00000010


	//----- nvinfo : EIATTR_MAX_THREADS
	.align		4
.L_304:
        /*002c*/ 	.byte	0x04, 0x05
        /*002e*/ 	.short	(.L_306 - .L_305)
.L_305:
        /*0030*/ 	.word	0x00000080
        /*0034*/ 	.word	0x00000001
        /*0038*/ 	.word	0x00000001


	//----- nvinfo : EIATTR_CBANK_PARAM_SIZE
	.align		4
.L_306:
        /*003c*/ 	.byte	0x03, 0x19
        /*003e*/ 	.short	0x0428


	//----- nvinfo : EIATTR_PARAM_CBANK
	.align		4
        /*0040*/ 	.byte	0x04, 0x0a
        /*0042*/ 	.short	(.L_308 - .L_307)
	.align		4
.L_307:
        /*0044*/ 	.word	index@(.nv.constant0._ZN7cutlass13device_kernelIN5flash19enable_sm80_to_sm89INS1_16FlashAttnFwdSm80INS1_25CollectiveMainloopFwdSm80ILi4ELi1ELb0EN4cute5tupleIJNS5_1CILi128EEENS7_ILi64EEES8_EEELi128ENS_6half_tEfNS_4arch4Sm80ELb1ELb0ELb1ELb0ELb0ELb0ELb1ELb0EEENS1_21CollectiveEpilogueFwdINS6_IJS8_S8_S9_EEENS6_IJNS7_ILi1EEESH_SH_EEESB_SD_Li128ELb0ELb1ELb0ELb0EEENS1_30DynamicPersistentTileSchedulerILi128ELi128ELb0ELb1ELb0EEEEEEEEEvNT_6ParamsE)
        /*0048*/ 	.short	0x0210
        /*004a*/ 	.short	0x0428


	//----- nvinfo : EIATTR_SW_WAR
	.align		4
.L_308:
        /*004c*/ 	.byte	0x04, 0x36
        /*004e*/ 	.short	(.L_310 - .L_309)
.L_309:
        /*0050*/ 	.word	0x00000008
.L_310:


//--------------------- .nv.info._ZN7cutlass13device_kernelIN5flash19enable_sm80_to_sm89INS1_16FlashAttnFwdSm80INS1_25CollectiveMainloopFwdSm80ILi4ELi1ELb0EN4cute5tupleIJNS5_1CILi128EEENS7_ILi64EEES8_EEELi128ENS_6half_tEfNS_4arch4Sm80ELb1ELb0ELb1ELb1ELb0ELb0ELb1ELb0EEENS1_21CollectiveEpilogueFwdINS6_IJS8_S8_S9_EEENS6_IJNS7_ILi1EEESH_SH_EEESB_SD_Li128ELb1ELb1ELb0ELb0EEENS1_19SingleTileSchedulerILb1ELb0ELb1ELi128EEEEEEEEEvNT_6ParamsE --------------------------
	.section	.nv.info._ZN7cutlass13device_kernelIN5flash19enable_sm80_to_sm89INS1_16FlashAttnFwdSm80INS1_25CollectiveMainloopFwdSm80ILi4ELi1ELb0EN4cute5tupleIJNS5_1CILi128EEENS7_ILi64EEES8_EEELi128ENS_6half_tEfNS_4arch4Sm80ELb1ELb0ELb1ELb1ELb0ELb0ELb1ELb0EEENS1_21CollectiveEpilogueFwdINS6_IJS8_S8_S9_EEENS6_IJNS7_ILi1EEESH_SH_EEESB_SD_Li128ELb1ELb1ELb0ELb0EEENS1_19SingleTileSchedulerILb1ELb0ELb1ELi128EEEEEEEEEvNT_6ParamsE,"",@"SHT_CUDA_INFO"
	.sectionflags	@""
	.align	4


	//----- nvinfo : EIATTR_CUDA_API_VERSION
	.align		4
        /*0000*/ 	.byte	0x04, 0x37
        /*0002*/ 	.short	(.L_312 - .L_311)
.L_311:
        /*0004*/ 	.word	0x00000082


	//----- nvinfo : EIATTR_KPARAM_INFO
	.align		4
.L_312:
        /*0008*/ 	.byte	0x04, 0x17
        /*000a*/ 	.short	(.L_314 - .L_313)
.L_313:
        /*000c*/ 	.word	0x00000000
        /*0010*/ 	.short	0x0000
        /*0012*/ 	.short	0x0000
        /*0014*/ 	.byte	0x00, 0xf0, 0x61, 0x10


	//----- nvinfo : EIATTR_SPARSE_MMA_MASK
	.align		4
.L_314:
        /*0018*/ 	.byte	0x03, 0x50
        /*001a*/ 	.short	0x0000


	//----- nvinfo : EIATTR_MAXREG_COUNT
	.align		4
        /*001c*/ 	.byte	0x03, 0x1b
        /*001e*/ 	.short	0x00ff


	//----- nvinfo : EIATTR_MERCURY_ISA_VERSION
	.align		4
        /*0020*/ 	.byte	0x03, 0x5f
        /*0022*/ 	.short	0x0101


	//----- nvinfo : EIATTR_EXIT_INSTR_OFFSETS
	.align		4
        /*0024*/ 	.byte	0x04, 0x1c
        /*0026*/ 	.short	(.L_316 - .L_315)


	//   ....[0]....
.L_315:
        /*0028*/ 	.word	0x00000010


	//----- nvinfo : EIATTR_MAX_THREADS
	.align		4
.L_316:
        /*002c*/ 	.byte	0x04, 0x05
        /*002e*/ 	.short	(.L_318 - .L_317)
.L_317:
        /*0030*/ 	.word	0x00000080
        /*0034*/ 	.word	0x00000001
        /*0038*/ 	.word	0x00000001


	//----- nvinfo : EIATTR_CBANK_PARAM_SIZE
	.align		4
.L_318:
        /*003c*/ 	.byte	0x03, 0x19
        /*003e*/ 	.short	0x0418


	//----- nvinfo : EIATTR_PARAM_CBANK
	.align		4
        /*0040*/ 	.byte	0x04, 0x0a
        /*0042*/ 	.short	(.L_320 - .L_319)
	.align		4
.L_319:
        /*0044*/ 	.word	index@(.nv.constant0._ZN7cutlass13device_kernelIN5flash19enable_sm80_to_sm89INS1_16FlashAttnFwdSm80INS1_25CollectiveMainloopFwdSm80ILi4ELi1ELb0EN4cute5tupleIJNS5_1CILi128EEENS7_ILi64EEES8_EEELi128ENS_6half_tEfNS_4arch4Sm80ELb1ELb0ELb1ELb1ELb0ELb0ELb1ELb0EEENS1_21CollectiveEpilogueFwdINS6_IJS8_S8_S9_EEENS6_IJNS7_ILi1EEESH_SH_EEESB_SD_Li128ELb1ELb1ELb0ELb0EEENS1_19SingleTileSchedulerILb1ELb0ELb1ELi128EEEEEEEEEvNT_6ParamsE)
        /*0048*/ 	.short	0x0210
        /*004a*/ 	.short	0x0418


	//----- nvinfo : EIATTR_SW_WAR
	.align		4
.L_320:
        /*004c*/ 	.byte	0x04, 0x36
        /*004e*/ 	.short	(.L_322 - .L_321)
.L_321:
        /*0050*/ 	.word	0x00000008
.L_322:


//--------------------- .nv.info._ZN7cutlass13device_kernelIN5flash19enable_sm80_to_sm89INS1_16FlashAttnFwdSm80INS1_25CollectiveMainloopFwdSm80ILi4ELi1ELb0EN4cute5tupleIJNS5_1CILi128EEENS7_ILi64EEES8_EEELi128ENS_6half_tEfNS_4arch4Sm80ELb1ELb0ELb1ELb1ELb0ELb1ELb1ELb0EEENS1_21CollectiveEpilogueFwdINS6_IJS8_S8_S9_EEENS6_IJNS7_ILi1EEESH_SH_EEESB_SD_Li128ELb1ELb1ELb0ELb0EEENS1_19SingleTileSchedulerILb1ELb0ELb1ELi128EEEEEEEEEvNT_6ParamsE --------------------------
	.section	.nv.info._ZN7cutlass13device_kernelIN5flash19enable_sm80_to_sm89INS1_16FlashAttnFwdSm80INS1_25CollectiveMainloopFwdSm80ILi4ELi1ELb0EN4cute5tupleIJNS5_1CILi128EEENS7_ILi64EEES8_EEELi128ENS_6half_tEfNS_4arch4Sm80ELb1ELb0ELb1ELb1ELb0ELb1ELb1ELb0EEENS1_21CollectiveEpilogueFwdINS6_IJS8_S8_S9_EEENS6_IJNS7_ILi1EEESH_SH_EEESB_SD_Li128ELb1ELb1ELb0ELb0EEENS1_19SingleTileSchedulerILb1ELb0ELb1ELi128EEEEEEEEEvNT_6ParamsE,"",@"SHT_CUDA_INFO"
	.sectionflags	@""
	.align	4


	//----- nvinfo : EIATTR_CUDA_API_VERSION
	.align		4
        /*0000*/ 	.byte	0x04, 0x37
        /*0002*/ 	.short	(.L_324 - .L_323)
.L_323:
        /*0004*/ 	.word	0x00000082


	//----- nvinfo : EIATTR_KPARAM_INFO
	.align		4
.L_324:
        /*0008*/ 	.byte	0x04, 0x17
        /*000a*/ 	.short	(.L_326 - .L_325)
.L_325:
        /*000c*/ 	.word	0x00000000
        /*0010*/ 	.short	0x0000
        /*0012*/ 	.short	0x0000
        /*0014*/ 	.byte	0x00, 0xf0, 0x61, 0x10


	//----- nvinfo : EIATTR_SPARSE_MMA_MASK
	.align		4
.L_326:
        /*0018*/ 	.byte	0x03, 0x50
        /*001a*/ 	.short	0x0000


	//----- nvinfo : EIATTR_MAXREG_COUNT
	.align		4
        /*001c*/ 	.byte	0x03, 0x1b
        /*001e*/ 	.short	0x00ff


	//----- nvinfo : EIATTR_MERCURY_ISA_VERSION
	.align		4
        /*0020*/ 	.byte	0x03, 0x5f
        /*0022*/ 	.short	0x0101


	//----- nvinfo : EIATTR_EXIT_INSTR_OFFSETS
	.align		4
        /*0024*/ 	.byte	0x04, 0x1c
        /*0026*/ 	.short	(.L_328 - .L_327)


	//   ....[0]....
.L_327:
        /*0028*/ 	.word	0x00000010


	//----- nvinfo : EIATTR_MAX_THREADS
	.align		4
.L_328:
        /*002c*/ 	.byte	0x04, 0x05
        /*002e*/ 	.short	(.L_330 - .L_329)
.L_329:
        /*0030*/ 	.word	0x00000080
        /*0034*/ 	.word	0x00000001
        /*0038*/ 	.word	0x00000001


	//----- nvinfo : EIATTR_CBANK_PARAM_SIZE
	.align		4
.L_330:
        /*003c*/ 	.byte	0x03, 0x19
        /*003e*/ 	.short	0x0418


	//----- nvinfo : EIATTR_PARAM_CBANK
	.align		4
        /*0040*/ 	.byte	0x04, 0x0a
        /*0042*/ 	.short	(.L_332 - .L_331)
	.align		4
.L_331:
        /*0044*/ 	.word	index@(.nv.constant0._ZN7cutlass13device_kernelIN5flash19enable_sm80_to_sm89INS1_16FlashAttnFwdSm80INS1_25CollectiveMainloopFwdSm80ILi4ELi1ELb0EN4cute5tupleIJNS5_1CILi128EEENS7_ILi64EEES8_EEELi128ENS_6half_tEfNS_4arch4Sm80ELb1ELb0ELb1ELb1ELb0ELb1ELb1ELb0EEENS1_21CollectiveEpilogueFwdINS6_IJS8_S8_S9_EEENS6_IJNS7_ILi1EEESH_SH_EEESB_SD_Li128ELb1ELb1ELb0ELb0EEENS1_19SingleTileSchedulerILb1ELb0ELb1ELi128EEEEEEEEEvNT_6ParamsE)
        /*0048*/ 	.short	0x0210
        /*004a*/ 	.short	0x0418


	//----- nvinfo : EIATTR_SW_WAR
	.align		4
.L_332:
        /*004c*/ 	.byte	0x04, 0x36
        /*004e*/ 	.short	(.L_334 - .L_333)
.L_333:
        /*0050*/ 	.word	0x00000008
.L_334:


//--------------------- .nv.callgraph             --------------------------
	.section	.nv.callgraph,"",@"SHT_CUDA_CALLGRAPH"
	.align	4
	.sectionentsize	8
	.align		4
        /*0000*/ 	.word	0x00000000
	.align		4
        /*0004*/ 	.word	0xffffffff
	.align		4
        /*0008*/ 	.word	0x00000000
	.align		4
        /*000c*/ 	.word	0xfffffffe
	.align		4
        /*0010*/ 	.word	0x00000000
	.align		4
        /*0014*/ 	.word	0xfffffffd
	.align		4
        /*0018*/ 	.word	0x00000000
	.align		4
        /*001c*/ 	.word	0xfffffffc


//--------------------- .nv.constant4             --------------------------
	.section	.nv.constant4,"a",@progbits
	.align	8
	.align		8
.nv.constant4:
        /*0000*/ 	.dword	_ZN74_INTERNAL_d3484f62_38_flash_fwd_hdim128_fp16_softcap_sm80_cu_ceb34e2a_34814cuda3std3__45__cpo5beginE
	.align		8
        /*0008*/ 	.dword	_ZN74_INTERNAL_d3484f62_38_flash_fwd_hdim128_fp16_softcap_sm80_cu_ceb34e2a_34814cuda3std3__45__cpo3endE
	.align		8
        /*0010*/ 	.dword	_ZN74_INTERNAL_d3484f62_38_flash_fwd_hdim128_fp16_softcap_sm80_cu_ceb34e2a_34814cuda3std3__45__cpo6cbeginE
	.align		8
        /*0018*/ 	.dword	_ZN74_INTERNAL_d3484f62_38_flash_fwd_hdim128_fp16_softcap_sm80_cu_ceb34e2a_34814cuda3std3__45__cpo4cendE
	.align		8
        /*0020*/ 	.dword	_ZN74_INTERNAL_d3484f62_38_flash_fwd_hdim128_fp16_softcap_sm80_cu_ceb34e2a_34814cuda3std3__476_GLOBAL__N__d3484f62_38_flash_fwd_hdim128_fp16_softcap_sm80_cu_ceb34e2a_34816ignoreE
	.align		8
        /*0028*/ 	.dword	_ZN74_INTERNAL_d3484f62_38_flash_fwd_hdim128_fp16_softcap_sm80_cu_ceb34e2a_34814cuda3std3__419piecewise_constructE
	.align		8
        /*0030*/ 	.dword	_ZN74_INTERNAL_d3484f62_38_flash_fwd_hdim128_fp16_softcap_sm80_cu_ceb34e2a_34814cuda3std3__48in_placeE
	.align		8
        /*0038*/ 	.dword	_ZN74_INTERNAL_d3484f62_38_flash_fwd_hdim128_fp16_softcap_sm80_cu_ceb34e2a_34814cuda3std6ranges3__45__cpo4swapE
	.align		8
        /*0040*/ 	.dword	_ZN74_INTERNAL_d3484f62_38_flash_fwd_hdim128_fp16_softcap_sm80_cu_ceb34e2a_34814cuda3std6ranges3__45__cpo9iter_moveE
	.align		8
        /*0048*/ 	.dword	_ZN74_INTERNAL_d3484f62_38_flash_fwd_hdim128_fp16_softcap_sm80_cu_ceb34e2a_34814cute7productE
	.align		8
        /*0050*/ 	.dword	_ZN74_INTERNAL_d3484f62_38_flash_fwd_hdim128_fp16_softcap_sm80_cu_ceb34e2a_34814cute1_E


//--------------------- .text._ZN7cutlass13device_kernelIN5flash19enable_sm80_to_sm89INS1_16FlashAttnFwdSm80INS1_25CollectiveMainloopFwdSm80ILi8ELi1ELb1EN4cute5tupleIJNS5_1CILi128EEES8_S8_EEELi128ENS_6half_tEfNS_4arch4Sm80ELb0ELb0ELb1ELb0ELb0ELb0ELb1ELb0EEENS1_21CollectiveEpilogueFwdIS9_NS6_IJNS7_ILi1EEESF_SF_EEESA_SC_Li256ELb0ELb1ELb0ELb0EEENS1_19SingleTileSchedulerILb0ELb0ELb1ELi128EEEEEEEEEvNT_6ParamsE --------------------------
	.section	.text._ZN7cutlass13device_kernelIN5flash19enable_sm80_to_sm89INS1_16FlashAttnFwdSm80INS1_25CollectiveMainloopFwdSm80ILi8ELi1ELb1EN4cute5tupleIJNS5_1CILi128EEES8_S8_EEELi128ENS_6half_tEfNS_4arch4Sm80ELb0ELb0ELb1ELb0ELb0ELb0ELb1ELb0EEENS1_21CollectiveEpilogueFwdIS9_NS6_IJNS7_ILi1EEESF_SF_EEESA_SC_Li256ELb0ELb1ELb0ELb0EEENS1_19SingleTileSchedulerILb0ELb0ELb1ELi128EEEEEEEEEvNT_6ParamsE,"ax",@progbits
	.align	128
.text._ZN7cutlass13device_kernelIN5flash19enable_sm80_to_sm89INS1_16FlashAttnFwdSm80INS1_25CollectiveMainloopFwdSm80ILi8ELi1ELb1EN4cute5tupleIJNS5_1CILi128EEES8_S8_EEELi128ENS_6half_tEfNS_4arch4Sm80ELb0ELb0ELb1ELb0ELb0ELb0ELb1ELb0EEENS1_21CollectiveEpilogueFwdIS9_NS6_IJNS7_ILi1EEESF_SF_EEESA_SC_Li256ELb0ELb1ELb0ELb0EEENS1_19SingleTileSchedulerILb0ELb0ELb1ELi128EEEEEEEEEvNT_6ParamsE:
        .type           _ZN7cutlass13device_kernelIN5flash19enable_sm80_to_sm89INS1_16FlashAttnFwdSm80INS1_25CollectiveMainloopFwdSm80ILi8ELi1ELb1EN4cute5tupleIJNS5_1CILi128EEES8_S8_EEELi128ENS_6half_tEfNS_4arch4Sm80ELb0ELb0ELb1ELb0ELb0ELb0ELb1ELb0EEENS1_21CollectiveEpilogueFwdIS9_NS6_IJNS7_ILi1EEESF_SF_EEESA_SC_Li256ELb0ELb1ELb0ELb0EEENS1_19SingleTileSchedulerILb0ELb0ELb1ELi128EEEEEEEEEvNT_6ParamsE,@function
        .size           _ZN7cutlass13device_kernelIN5flash19enable_sm80_to_sm89INS1_16FlashAttnFwdSm80INS1_25CollectiveMainloopFwdSm80ILi8ELi1ELb1EN4cute5tupleIJNS5_1CILi128EEES8_S8_EEELi128ENS_6half_tEfNS_4arch4Sm80ELb0ELb0ELb1ELb0ELb0ELb0ELb1ELb0EEENS1_21CollectiveEpilogueFwdIS9_NS6_IJNS7_ILi1EEESF_SF_EEESA_SC_Li256ELb0ELb1ELb0ELb0EEENS1_19SingleTileSchedulerILb0ELb0ELb1ELi128EEEEEEEEEvNT_6ParamsE,(.L_x_18 - _ZN7cutlass13device_kernelIN5flash19enable_sm80_to_sm89INS1_16FlashAttnFwdSm80INS1_25CollectiveMainloopFwdSm80ILi8ELi1ELb1EN4cute5tupleIJNS5_1CILi128EEES8_S8_EEELi128ENS_6half_tEfNS_4arch4Sm80ELb0ELb0ELb1ELb0ELb0ELb0ELb1ELb0EEENS1_21CollectiveEpilogueFwdIS9_NS6_IJNS7_ILi1EEESF_SF_EEESA_SC_Li256ELb0ELb1ELb0ELb0EEENS1_19SingleTileSchedulerILb0ELb0ELb1ELi128EEEEEEEEEvNT_6ParamsE)
        .other          _ZN7cutlass13device_kernelIN5flash19enable_sm80_to_sm89INS1_16FlashAttnFwdSm80INS1_25CollectiveMainloopFwdSm80ILi8ELi1ELb1EN4cute5tupleIJNS5_1CILi128EEES8_S8_EEELi128ENS_6half_tEfNS_4arch4Sm80ELb0ELb0ELb1ELb0ELb0ELb0ELb1ELb0EEENS1_21CollectiveEpilogueFwdIS9_NS6_IJNS7_ILi1EEESF_SF_EEESA_SC_Li256ELb0ELb1ELb0ELb0EEENS1_19SingleTileSchedulerILb0ELb0ELb1ELi128EEEEEEEEEvNT_6ParamsE,@"STO_CUDA_ENTRY STV_DEFAULT"
_ZN7cutlass13device_kernelIN5flash19enable_sm80_to_sm89INS1_16FlashAttnFwdSm80INS1_25CollectiveMainloopFwdSm80ILi8ELi1ELb1EN4cute5tupleIJNS5_1CILi128EEES8_S8_EEELi128ENS_6half_tEfNS_4arch4Sm80ELb0ELb0ELb1ELb0ELb0ELb0ELb1ELb0EEENS1_21CollectiveEpilogueFwdIS9_NS6_IJNS7_ILi1EEESF_SF_EEESA_SC_Li256ELb0ELb1ELb0ELb0EEENS1_19SingleTileSchedulerILb0ELb0ELb1ELi128EEEEEEEEEvNT_6ParamsE:
[----:B------:R-:W-:Y:S01]  /*0000*/  LDC R1, c[0x0][0x28] ;  /* 0x00000a00ff017b82 */ /* 0x000fe20000000800 */
[----:B------:R-:W-:Y:S05]  /*0010*/  EXIT ;  /* 0x000000000000794d */ /* 0x000fea0003800000 */
.L_x_0:
[----:B------:R-:W-:-:S00]  /*0020*/  BRA `(.L_x_0) ;  /* 0xfffffffc00fc7947 */ /* 0x000fc0000383ffff */
[----:B------:R-:W-:-:S00]  /*0030*/  NOP ;  /* 0x0000000000007918 */ /* 0x000fc00000000000 */
        /* <DEDUP_REMOVED lines=12> */
.L_x_18:


//--------------------- .text._ZN7cutlass13device_kernelIN5flash19enable_sm80_to_sm89INS1_16FlashAttnFwdSm80INS1_25CollectiveMainloopFwdSm80ILi8ELi1ELb1EN4cute5tupleIJNS5_1CILi128EEES8_S8_EEELi128ENS_6half_tEfNS_4arch4Sm80ELb0ELb0ELb1ELb1ELb0ELb0ELb1ELb0EEENS1_21CollectiveEpilogueFwdIS9_NS6_IJNS7_ILi1EEESF_SF_EEESA_SC_Li256ELb1ELb1ELb0ELb0EEENS1_19SingleTileSchedulerILb1ELb0ELb1ELi128EEEEEEEEEvNT_6ParamsE --------------------------
	.section	.text._ZN7cutlass13device_kernelIN5flash19enable_sm80_to_sm89INS1_16FlashAttnFwdSm80INS1_25CollectiveMainloopFwdSm80ILi8ELi1ELb1EN4cute5tupleIJNS5_1CILi128EEES8_S8_EEELi128ENS_6half_tEfNS_4arch4Sm80ELb0ELb0ELb1ELb1ELb0ELb0ELb1ELb0EEENS1_21CollectiveEpilogueFwdIS9_NS6_IJNS7_ILi1EEESF_SF_EEESA_SC_Li256ELb1ELb1ELb0ELb0EEENS1_19SingleTileSchedulerILb1ELb0ELb1ELi128EEEEEEEEEvNT_6ParamsE,"ax",@progbits
	.align	128
.text._ZN7cutlass13device_kernelIN5flash19enable_sm80_to_sm89INS1_16FlashAttnFwdSm80INS1_25CollectiveMainloopFwdSm80ILi8ELi1ELb1EN4cute5tupleIJNS5_1CILi128EEES8_S8_EEELi128ENS_6half_tEfNS_4arch4Sm80ELb0ELb0ELb1ELb1ELb0ELb0ELb1ELb0EEENS1_21CollectiveEpilogueFwdIS9_NS6_IJNS7_ILi1EEESF_SF_EEESA_SC_Li256ELb1ELb1ELb0ELb0EEENS1_19SingleTileSchedulerILb1ELb0ELb1ELi128EEEEEEEEEvNT_6ParamsE:
        .type           _ZN7cutlass13device_kernelIN5flash19enable_sm80_to_sm89INS1_16FlashAttnFwdSm80INS1_25CollectiveMainloopFwdSm80ILi8ELi1ELb1EN4cute5tupleIJNS5_1CILi128EEES8_S8_EEELi128ENS_6half_tEfNS_4arch4Sm80ELb0ELb0ELb1ELb1ELb0ELb0ELb1ELb0EEENS1_21CollectiveEpilogueFwdIS9_NS6_IJNS7_ILi1EEESF_SF_EEESA_SC_Li256ELb1ELb1ELb0ELb0EEENS1_19SingleTileSchedulerILb1ELb0ELb1ELi128EEEEEEEEEvNT_6ParamsE,@function
        .size           _ZN7cutlass13device_kernelIN5flash19enable_sm80_to_sm89INS1_16FlashAttnFwdSm80INS1_25CollectiveMainloopFwdSm80ILi8ELi1ELb1EN4cute5tupleIJNS5_1CILi128EEES8_S8_EEELi128ENS_6half_tEfNS_4arch4Sm80ELb0ELb0ELb1ELb1ELb0ELb0ELb1ELb0EEENS1_21CollectiveEpilogueFwdIS9_NS6_IJNS7_ILi1EEESF_SF_EEESA_SC_Li256ELb1ELb1ELb0ELb0EEENS1_19SingleTileSchedulerILb1ELb0ELb1ELi128EEEEEEEEEvNT_6ParamsE,(.L_x_19 - _ZN7cutlass13device_kernelIN5flash19enable_sm80_to_sm89INS1_16FlashAttnFwdSm80INS1_25CollectiveMainloopFwdSm80ILi8ELi1ELb1EN4cute5tupleIJNS5_1CILi128EEES8_S8_EEELi128ENS_6half_tEfNS_4arch4Sm80ELb0ELb0ELb1ELb1ELb0ELb0ELb1ELb0EEENS1_21CollectiveEpilogueFwdIS9_NS6_IJNS7_ILi1EEESF_SF_EEESA_SC_Li256ELb1ELb1ELb0ELb0EEENS1_19SingleTileSchedulerILb1ELb0ELb1ELi128EEEEEEEEEvNT_6ParamsE)
        .other          _ZN7cutlass13device_kernelIN5flash19enable_sm80_to_sm89INS1_16FlashAttnFwdSm80INS1_25CollectiveMainloopFwdSm80ILi8ELi1ELb1EN4cute5tupleIJNS5_1CILi128EEES8_S8_EEELi128ENS_6half_tEfNS_4arch4Sm80ELb0ELb0ELb1ELb1ELb0ELb0ELb1ELb0EEENS1_21CollectiveEpilogueFwdIS9_NS6_IJNS7_ILi1EEESF_SF_EEESA_SC_Li256ELb1ELb1ELb0ELb0EEENS1_19SingleTileSchedulerILb1ELb0ELb1ELi128EEEEEEEEEvNT_6ParamsE,@"STO_CUDA_ENTRY STV_DEFAULT"
_ZN7cutlass13device_kernelIN5flash19enable_sm80_to_sm89INS1_16FlashAttnFwdSm80INS1_25CollectiveMainloopFwdSm80ILi8ELi1ELb1EN4cute5tupleIJNS5_1CILi128EEES8_S8_EEELi128ENS_6half_tEfNS_4arch4Sm80ELb0ELb0ELb1ELb1ELb0ELb0ELb1ELb0EEENS1_21CollectiveEpilogueFwdIS9_NS6_IJNS7_ILi1EEESF_SF_EEESA_SC_Li256ELb1ELb1ELb0ELb0EEENS1_19SingleTileSchedulerILb1ELb0ELb1ELi128EEEEEEEEEvNT_6ParamsE:
[----:B------:R-:W-:Y:S01]  /*0000*/  LDC R1, c[0x0][0x28] ;  /* 0x00000a00ff017b82 */ /* 0x000fe20000000800 */
[----:B------:R-:W-:Y:S05]  /*0010*/  EXIT ;  /* 0x000000000000794d */ /* 0x000fea0003800000 */
.L_x_1:
        /* <DEDUP_REMOVED lines=14> */
.L_x_19:


//--------------------- .text._ZN7cutlass13device_kernelIN5flash19enable_sm80_to_sm89INS1_16FlashAttnFwdSm80INS1_25CollectiveMainloopFwdSm80ILi8ELi1ELb1EN4cute5tupleIJNS5_1CILi128EEES8_S8_EEELi128ENS_6half_tEfNS_4arch4Sm80ELb0ELb0ELb1ELb1ELb0ELb1ELb1ELb0EEENS1_21CollectiveEpilogueFwdIS9_NS6_IJNS7_ILi1EEESF_SF_EEESA_SC_Li256ELb1ELb1ELb0ELb0EEENS1_19SingleTileSchedulerILb1ELb0ELb1ELi128EEEEEEEEEvNT_6ParamsE --------------------------
	.section	.text._ZN7cutlass13device_kernelIN5flash19enable_sm80_to_sm89INS1_16FlashAttnFwdSm80INS1_25CollectiveMainloopFwdSm80ILi8ELi1ELb1EN4cute5tupleIJNS5_1CILi128EEES8_S8_EEELi128ENS_6half_tEfNS_4arch4Sm80ELb0ELb0ELb1ELb1ELb0ELb1ELb1ELb0EEENS1_21CollectiveEpilogueFwdIS9_NS6_IJNS7_ILi1EEESF_SF_EEESA_SC_Li256ELb1ELb1ELb0ELb0EEENS1_19SingleTileSchedulerILb1ELb0ELb1ELi128EEEEEEEEEvNT_6ParamsE,"ax",@progbits
	.align	128
.text._ZN7cutlass13device_kernelIN5flash19enable_sm80_to_sm89INS1_16FlashAttnFwdSm80INS1_25CollectiveMainloopFwdSm80ILi8ELi1ELb1EN4cute5tupleIJNS5_1CILi128EEES8_S8_EEELi128ENS_6half_tEfNS_4arch4Sm80ELb0ELb0ELb1ELb1ELb0ELb1ELb1ELb0EEENS1_21CollectiveEpilogueFwdIS9_NS6_IJNS7_ILi1EEESF_SF_EEESA_SC_Li256ELb1ELb1ELb0ELb0EEENS1_19SingleTileSchedulerILb1ELb0ELb1ELi128EEEEEEEEEvNT_6ParamsE:
        .type           _ZN7cutlass13device_kernelIN5flash19enable_sm80_to_sm89INS1_16FlashAttnFwdSm80INS1_25CollectiveMainloopFwdSm80ILi8ELi1ELb1EN4cute5tupleIJNS5_1CILi128EEES8_S8_EEELi128ENS_6half_tEfNS_4arch4Sm80ELb0ELb0ELb1ELb1ELb0ELb1ELb1ELb0EEENS1_21CollectiveEpilogueFwdIS9_NS6_IJNS7_ILi1EEESF_SF_EEESA_SC_Li256ELb1ELb1ELb0ELb0EEENS1_19SingleTileSchedulerILb1ELb0ELb1ELi128EEEEEEEEEvNT_6ParamsE,@function
        .size           _ZN7cutlass13device_kernelIN5flash19enable_sm80_to_sm89INS1_16FlashAttnFwdSm80INS1_25CollectiveMainloopFwdSm80ILi8ELi1ELb1EN4cute5tupleIJNS5_1CILi128EEES8_S8_EEELi128ENS_6half_tEfNS_4arch4Sm80ELb0ELb0ELb1ELb1ELb0ELb1ELb1ELb0EEENS1_21CollectiveEpilogueFwdIS9_NS6_IJNS7_ILi1EEESF_SF_EEESA_SC_Li256ELb1ELb1ELb0ELb0EEENS1_19SingleTileSchedulerILb1ELb0ELb1ELi128EEEEEEEEEvNT_6ParamsE,(.L_x_20 - _ZN7cutlass13device_kernelIN5flash19enable_sm80_to_sm89INS1_16FlashAttnFwdSm80INS1_25CollectiveMainloopFwdSm80ILi8ELi1ELb1EN4cute5tupleIJNS5_1CILi128EEES8_S8_EEELi128ENS_6half_tEfNS_4arch4Sm80ELb0ELb0ELb1ELb1ELb0ELb1ELb1ELb0EEENS1_21CollectiveEpilogueFwdIS9_NS6_IJNS7_ILi1EEESF_SF_EEESA_SC_Li256ELb1ELb1ELb0ELb0EEENS1_19SingleTileSchedulerILb1ELb0ELb1ELi128EEEEEEEEEvNT_6ParamsE)
        .other          _ZN7cutlass13device_kernelIN5flash19enable_sm80_to_sm89INS1_16FlashAttnFwdSm80INS1_25CollectiveMainloopFwdSm80ILi8ELi1ELb1EN4cute5tupleIJNS5_1CILi128EEES8_S8_EEELi128ENS_6half_tEfNS_4arch4Sm80ELb0ELb0ELb1ELb1ELb0ELb1ELb1ELb0EEENS1_21CollectiveEpilogueFwdIS9_NS6_IJNS7_ILi1EEESF_SF_EEESA_SC_Li256ELb1ELb1ELb0ELb0EEENS1_19SingleTileSchedulerILb1ELb0ELb1ELi128EEEEEEEEEvNT_6ParamsE,@"STO_CUDA_ENTRY STV_DEFAULT"
_ZN7cutlass13device_kernelIN5flash19enable_sm80_to_sm89INS1_16FlashAttnFwdSm80INS1_25CollectiveMainloopFwdSm80ILi8ELi1ELb1EN4cute5tupleIJNS5_1CILi128EEES8_S8_EEELi128ENS_6half_tEfNS_4arch4Sm80ELb0ELb0ELb1ELb1ELb0ELb1ELb1ELb0EEENS1_21CollectiveEpilogueFwdIS9_NS6_IJNS7_ILi1EEESF_SF_EEESA_SC_Li256ELb1ELb1ELb0ELb0EEENS1_19SingleTileSchedulerILb1ELb0ELb1ELi128EEEEEEEEEvNT_6ParamsE:
[----:B------:R-:W-:Y:S01]  /*0000*/  LDC R1, c[0x0][0x28] ;  /* 0x00000a00ff017b82 */ /* 0x000fe20000000800 */
[----:B------:R-:W-:Y:S05]  /*0010*/  EXIT ;  /* 0x000000000000794d */ /* 0x000fea0003800000 */
.L_x_2:
        /* <DEDUP_REMOVED lines=14> */
.L_x_20:


//--------------------- .text._ZN7cutlass13device_kernelIN5flash19enable_sm80_to_sm89INS1_16FlashAttnFwdSm80INS1_25CollectiveMainloopFwdSm80ILi8ELi1ELb1EN4cute5tupleIJNS5_1CILi128EEENS7_ILi96EEES8_EEELi128ENS_6half_tEfNS_4arch4Sm80ELb0ELb1ELb1ELb0ELb0ELb0ELb1ELb0EEENS1_21CollectiveEpilogueFwdINS6_IJS8_S8_S9_EEENS6_IJNS7_ILi1EEESH_SH_EEESB_SD_Li256ELb0ELb1ELb0ELb0EEENS1_19SingleTileSchedulerILb0ELb0ELb1ELi128EEEEEEEEEvNT_6ParamsE --------------------------
	.section	.text._ZN7cutlass13device_kernelIN5flash19enable_sm80_to_sm89INS1_16FlashAttnFwdSm80INS1_25CollectiveMainloopFwdSm80ILi8ELi1ELb1EN4cute5tupleIJNS5_1CILi128EEENS7_ILi96EEES8_EEELi128ENS_6half_tEfNS_4arch4Sm80ELb0ELb1ELb1ELb0ELb0ELb0ELb1ELb0EEENS1_21CollectiveEpilogueFwdINS6_IJS8_S8_S9_EEENS6_IJNS7_ILi1EEESH_SH_EEESB_SD_Li256ELb0ELb1ELb0ELb0EEENS1_19SingleTileSchedulerILb0ELb0ELb1ELi128EEEEEEEEEvNT_6ParamsE,"ax",@progbits
	.align	128
.text._ZN7cutlass13device_kernelIN5flash19enable_sm80_to_sm89INS1_16FlashAttnFwdSm80INS1_25CollectiveMainloopFwdSm80ILi8ELi1ELb1EN4cute5tupleIJNS5_1CILi128EEENS7_ILi96EEES8_EEELi128ENS_6half_tEfNS_4arch4Sm80ELb0ELb1ELb1ELb0ELb0ELb0ELb1ELb0EEENS1_21CollectiveEpilogueFwdINS6_IJS8_S8_S9_EEENS6_IJNS7_ILi1EEESH_SH_EEESB_SD_Li256ELb0ELb1ELb0ELb0EEENS1_19SingleTileSchedulerILb0ELb0ELb1ELi128EEEEEEEEEvNT_6ParamsE:
        .type           _ZN7cutlass13device_kernelIN5flash19enable_sm80_to_sm89INS1_16FlashAttnFwdSm80INS1_25CollectiveMainloopFwdSm80ILi8ELi1ELb1EN4cute5tupleIJNS5_1CILi128EEENS7_ILi96EEES8_EEELi128ENS_6half_tEfNS_4arch4Sm80ELb0ELb1ELb1ELb0ELb0ELb0ELb1ELb0EEENS1_21CollectiveEpilogueFwdINS6_IJS8_S8_S9_EEENS6_IJNS7_ILi1EEESH_SH_EEESB_SD_Li256ELb0ELb1ELb0ELb0EEENS1_19SingleTileSchedulerILb0ELb0ELb1ELi128EEEEEEEEEvNT_6ParamsE,@function
        .size           _ZN7cutlass13device_kernelIN5flash19enable_sm80_to_sm89INS1_16FlashAttnFwdSm80INS1_25CollectiveMainloopFwdSm80ILi8ELi1ELb1EN4cute5tupleIJNS5_1CILi128EEENS7_ILi96EEES8_EEELi128ENS_6half_tEfNS_4arch4Sm80ELb0ELb1ELb1ELb0ELb0ELb0ELb1ELb0EEENS1_21CollectiveEpilogueFwdINS6_IJS8_S8_S9_EEENS6_IJNS7_ILi1EEESH_SH_EEESB_SD_Li256ELb0ELb1ELb0ELb0EEENS1_19SingleTileSchedulerILb0ELb0ELb1ELi128EEEEEEEEEvNT_6ParamsE,(.L_x_21 - _ZN7cutlass13device_kernelIN5flash19enable_sm80_to_sm89INS1_16FlashAttnFwdSm80INS1_25CollectiveMainloopFwdSm80ILi8ELi1ELb1EN4cute5tupleIJNS5_1CILi128EEENS7_ILi96EEES8_EEELi128ENS_6half_tEfNS_4arch4Sm80ELb0ELb1ELb1ELb0ELb0ELb0ELb1ELb0EEENS1_21CollectiveEpilogueFwdINS6_IJS8_S8_S9_EEENS6_IJNS7_ILi1EEESH_SH_EEESB_SD_Li256ELb0ELb1ELb0ELb0EEENS1_19SingleTileSchedulerILb0ELb0ELb1ELi128EEEEEEEEEvNT_6ParamsE)
        .other          _ZN7cutlass13device_kernelIN5flash19enable_sm80_to_sm89INS1_16FlashAttnFwdSm80INS1_25CollectiveMainloopFwdSm80ILi8ELi1ELb1EN4cute5tupleIJNS5_1CILi128EEENS7_ILi96EEES8_EEELi128ENS_6half_tEfNS_4arch4Sm80ELb0ELb1ELb1ELb0ELb0ELb0ELb1ELb0EEENS1_21CollectiveEpilogueFwdINS6_IJS8_S8_S9_EEENS6_IJNS7_ILi1EEESH_SH_EEESB_SD_Li256ELb0ELb1ELb0ELb0EEENS1_19SingleTileSchedulerILb0ELb0ELb1ELi128EEEEEEEEEvNT_6ParamsE,@"STO_CUDA_ENTRY STV_DEFAULT"
_ZN7cutlass13device_kernelIN5flash19enable_sm80_to_sm89INS1_16FlashAttnFwdSm80INS1_25CollectiveMainloopFwdSm80ILi8ELi1ELb1EN4cute5tupleIJNS5_1CILi128EEENS7_ILi96EEES8_EEELi128ENS_6half_tEfNS_4arch4Sm80ELb0ELb1ELb1ELb0ELb0ELb0ELb1ELb0EEENS1_21CollectiveEpilogueFwdINS6_IJS8_S8_S9_EEENS6_IJNS7_ILi1EEESH_SH_EEESB_SD_Li256ELb0ELb1ELb0ELb0EEENS1_19SingleTileSchedulerILb0ELb0ELb1ELi128EEEEEEEEEvNT_6ParamsE:
[----:B------:R-:W-:Y:S01]  /*0000*/  LDC R1, c[0x0][0x28] ;  /* 0x00000a00ff017b82 */ /* 0x000fe20000000800 */
[----:B------:R-:W-:Y:S05]  /*0010*/  EXIT ;  /* 0x000000000000794d */ /* 0x000fea0003800000 */
.L_x_3:
        /* <DEDUP_REMOVED lines=14> */
.L_x_21:


//--------------------- .text._ZN7cutlass13device_kernelIN5flash19enable_sm80_to_sm89INS1_16FlashAttnFwdSm80INS1_25CollectiveMainloopFwdSm80ILi8ELi1ELb1EN4cute5tupleIJNS5_1CILi128EEENS7_ILi96EEES8_EEELi128ENS_6half_tEfNS_4arch4Sm80ELb0ELb1ELb1ELb1ELb0ELb0ELb1ELb0EEENS1_21CollectiveEpilogueFwdINS6_IJS8_S8_S9_EEENS6_IJNS7_ILi1EEESH_SH_EEESB_SD_Li256ELb1ELb1ELb0ELb0EEENS1_19SingleTileSchedulerILb1ELb0ELb1ELi128EEEEEEEEEvNT_6ParamsE --------------------------
	.section	.text._ZN7cutlass13device_kernelIN5flash19enable_sm80_to_sm89INS1_16FlashAttnFwdSm80INS1_25CollectiveMainloopFwdSm80ILi8ELi1ELb1EN4cute5tupleIJNS5_1CILi128EEENS7_ILi96EEES8_EEELi128ENS_6half_tEfNS_4arch4Sm80ELb0ELb1ELb1ELb1ELb0ELb0ELb1ELb0EEENS1_21CollectiveEpilogueFwdINS6_IJS8_S8_S9_EEENS6_IJNS7_ILi1EEESH_SH_EEESB_SD_Li256ELb1ELb1ELb0ELb0EEENS1_19SingleTileSchedulerILb1ELb0ELb1ELi128EEEEEEEEEvNT_6ParamsE,"ax",@progbits
	.align	128
.text._ZN7cutlass13device_kernelIN5flash19enable_sm80_to_sm89INS1_16FlashAttnFwdSm80INS1_25CollectiveMainloopFwdSm80ILi8ELi1ELb1EN4cute5tupleIJNS5_1CILi128EEENS7_ILi96EEES8_EEELi128ENS_6half_tEfNS_4arch4Sm80ELb0ELb1ELb1ELb1ELb0ELb0ELb1ELb0EEENS1_21CollectiveEpilogueFwdINS6_IJS8_S8_S9_EEENS6_IJNS7_ILi1EEESH_SH_EEESB_SD_Li256ELb1ELb1ELb0ELb0EEENS1_19SingleTileSchedulerILb1ELb0ELb1ELi128EEEEEEEEEvNT_6ParamsE:
        .type           _ZN7cutlass13device_kernelIN5flash19enable_sm80_to_sm89INS1_16FlashAttnFwdSm80INS1_25CollectiveMainloopFwdSm80ILi8ELi1ELb1EN4cute5tupleIJNS5_1CILi128EEENS7_ILi96EEES8_EEELi128ENS_6half_tEfNS_4arch4Sm80ELb0ELb1ELb1ELb1ELb0ELb0ELb1ELb0EEENS1_21CollectiveEpilogueFwdINS6_IJS8_S8_S9_EEENS6_IJNS7_ILi1EEESH_SH_EEESB_SD_Li256ELb1ELb1ELb0ELb0EEENS1_19SingleTileSchedulerILb1ELb0ELb1ELi128EEEEEEEEEvNT_6ParamsE,@function
        .size           _ZN7cutlass13device_kernelIN5flash19enable_sm80_to_sm89INS1_16FlashAttnFwdSm80INS1_25CollectiveMainloopFwdSm80ILi8ELi1ELb1EN4cute5tupleIJNS5_1CILi128EEENS7_ILi96EEES8_EEELi128ENS_6half_tEfNS_4arch4Sm80ELb0ELb1ELb1ELb1ELb0ELb0ELb1ELb0EEENS1_21CollectiveEpilogueFwdINS6_IJS8_S8_S9_EEENS6_IJNS7_ILi1EEESH_SH_EEESB_SD_Li256ELb1ELb1ELb0ELb0EEENS1_19SingleTileSchedulerILb1ELb0ELb1ELi128EEEEEEEEEvNT_6ParamsE,(.L_x_22 - _ZN7cutlass13device_kernelIN5flash19enable_sm80_to_sm89INS1_16FlashAttnFwdSm80INS1_25CollectiveMainloopFwdSm80ILi8ELi1ELb1EN4cute5tupleIJNS5_1CILi128EEENS7_ILi96EEES8_EEELi128ENS_6half_tEfNS_4arch4Sm80ELb0ELb1ELb1ELb1ELb0ELb0ELb1ELb0EEENS1_21CollectiveEpilogueFwdINS6_IJS8_S8_S9_EEENS6_IJNS7_ILi1EEESH_SH_EEESB_SD_Li256ELb1ELb1ELb0ELb0EEENS1_19SingleTileSchedulerILb1ELb0ELb1ELi128EEEEEEEEEvNT_6ParamsE)
        .other          _ZN7cutlass13device_kernelIN5flash19enable_sm80_to_sm89INS1_16FlashAttnFwdSm80INS1_25CollectiveMainloopFwdSm80ILi8ELi1ELb1EN4cute5tupleIJNS5_1CILi128EEENS7_ILi96EEES8_EEELi128ENS_6half_tEfNS_4arch4Sm80ELb0ELb1ELb1ELb1ELb0ELb0ELb1ELb0EEENS1_21CollectiveEpilogueFwdINS6_IJS8_S8_S9_EEENS6_IJNS7_ILi1EEESH_SH_EEESB_SD_Li256ELb1ELb1ELb0ELb0EEENS1_19SingleTileSchedulerILb1ELb0ELb1ELi128EEEEEEEEEvNT_6ParamsE,@"STO_CUDA_ENTRY STV_DEFAULT"
_ZN7cutlass13device_kernelIN5flash19enable_sm80_to_sm89INS1_16FlashAttnFwdSm80INS1_25CollectiveMainloopFwdSm80ILi8ELi1ELb1EN4cute5tupleIJNS5_1CILi128EEENS7_ILi96EEES8_EEELi128ENS_6half_tEfNS_4arch4Sm80ELb0ELb1ELb1ELb1ELb0ELb0ELb1ELb0EEENS1_21CollectiveEpilogueFwdINS6_IJS8_S8_S9_EEENS6_IJNS7_ILi1EEESH_SH_EEESB_SD_Li256ELb1ELb1ELb0ELb0EEENS1_19SingleTileSchedulerILb1ELb0ELb1ELi128EEEEEEEEEvNT_6ParamsE:
[----:B------:R-:W-:Y:S01]  /*0000*/  LDC R1, c[0x0][0x28] ;  /* 0x00000a00ff017b82 */ /* 0x000fe20000000800 */
[----:B------:R-:W-:Y:S05]  /*0010*/  EXIT ;  /* 0x000000000000794d */ /* 0x000fea0003800000 */
.L_x_4:
        /* <DEDUP_REMOVED lines=14> */
.L_x_22:


//--------------------- .text._ZN7cutlass13device_kernelIN5flash19enable_sm80_to_sm89INS1_16FlashAttnFwdSm80INS1_25CollectiveMainloopFwdSm80ILi8ELi1ELb1EN4cute5tupleIJNS5_1CILi128EEENS7_ILi96EEES8_EEELi128ENS_6half_tEfNS_4arch4Sm80ELb0ELb1ELb1ELb1ELb0ELb1ELb1ELb0EEENS1_21CollectiveEpilogueFwdINS6_IJS8_S8_S9_EEENS6_IJNS7_ILi1EEESH_SH_EEESB_SD_Li256ELb1ELb1ELb0ELb0EEENS1_19SingleTileSchedulerILb1ELb0ELb1ELi128EEEEEEEEEvNT_6ParamsE --------------------------
	.section	.text._ZN7cutlass13device_kernelIN5flash19enable_sm80_to_sm89INS1_16FlashAttnFwdSm80INS1_25CollectiveMainloopFwdSm80ILi8ELi1ELb1EN4cute5tupleIJNS5_1CILi128EEENS7_ILi96EEES8_EEELi128ENS_6half_tEfNS_4arch4Sm80ELb0ELb1ELb1ELb1ELb0ELb1ELb1ELb0EEENS1_21CollectiveEpilogueFwdINS6_IJS8_S8_S9_EEENS6_IJNS7_ILi1EEESH_SH_EEESB_SD_Li256ELb1ELb1ELb0ELb0EEENS1_19SingleTileSchedulerILb1ELb0ELb1ELi128EEEEEEEEEvNT_6ParamsE,"ax",@progbits
	.align	128
.text._ZN7cutlass13device_kernelIN5flash19enable_sm80_to_sm89INS1_16FlashAttnFwdSm80INS1_25CollectiveMainloopFwdSm80ILi8ELi1ELb1EN4cute5tupleIJNS5_1CILi128EEENS7_ILi96EEES8_EEELi128ENS_6half_tEfNS_4arch4Sm80ELb0ELb1ELb1ELb1ELb0ELb1ELb1ELb0EEENS1_21CollectiveEpilogueFwdINS6_IJS8_S8_S9_EEENS6_IJNS7_ILi1EEESH_SH_EEESB_SD_Li256ELb1ELb1ELb0ELb0EEENS1_19SingleTileSchedulerILb1ELb0ELb1ELi128EEEEEEEEEvNT_6ParamsE:
        .type           _ZN7cutlass13device_kernelIN5flash19enable_sm80_to_sm89INS1_16FlashAttnFwdSm80INS1_25CollectiveMainloopFwdSm80ILi8ELi1ELb1EN4cute5tupleIJNS5_1CILi128EEENS7_ILi96EEES8_EEELi128ENS_6half_tEfNS_4arch4Sm80ELb0ELb1ELb1ELb1ELb0ELb1ELb1ELb0EEENS1_21CollectiveEpilogueFwdINS6_IJS8_S8_S9_EEENS6_IJNS7_ILi1EEESH_SH_EEESB_SD_Li256ELb1ELb1ELb0ELb0EEENS1_19SingleTileSchedulerILb1ELb0ELb1ELi128EEEEEEEEEvNT_6ParamsE,@function
        .size           _ZN7cutlass13device_kernelIN5flash19enable_sm80_to_sm89INS1_16FlashAttnFwdSm80INS1_25CollectiveMainloopFwdSm80ILi8ELi1ELb1EN4cute5tupleIJNS5_1CILi128EEENS7_ILi96EEES8_EEELi128ENS_6half_tEfNS_4arch4Sm80ELb0ELb1ELb1ELb1ELb0ELb1ELb1ELb0EEENS1_21CollectiveEpilogueFwdINS6_IJS8_S8_S9_EEENS6_IJNS7_ILi1EEESH_SH_EEESB_SD_Li256ELb1ELb1ELb0ELb0EEENS1_19SingleTileSchedulerILb1ELb0ELb1ELi128EEEEEEEEEvNT_6ParamsE,(.L_x_23 - _ZN7cutlass13device_kernelIN5flash19enable_sm80_to_sm89INS1_16FlashAttnFwdSm80INS1_25CollectiveMainloopFwdSm80ILi8ELi1ELb1EN4cute5tupleIJNS5_1CILi128EEENS7_ILi96EEES8_EEELi128ENS_6half_tEfNS_4arch4Sm80ELb0ELb1ELb1ELb1ELb0ELb1ELb1ELb0EEENS1_21CollectiveEpilogueFwdINS6_IJS8_S8_S9_EEENS6_IJNS7_ILi1EEESH_SH_EEESB_SD_Li256ELb1ELb1ELb0ELb0EEENS1_19SingleTileSchedulerILb1ELb0ELb1ELi128EEEEEEEEEvNT_6ParamsE)
        .other          _ZN7cutlass13device_kernelIN5flash19enable_sm80_to_sm89INS1_16FlashAttnFwdSm80INS1_25CollectiveMainloopFwdSm80ILi8ELi1ELb1EN4cute5tupleIJNS5_1CILi128EEENS7_ILi96EEES8_EEELi128ENS_6half_tEfNS_4arch4Sm80ELb0ELb1ELb1ELb1ELb0ELb1ELb1ELb0EEENS1_21CollectiveEpilogueFwdINS6_IJS8_S8_S9_EEENS6_IJNS7_ILi1EEESH_SH_EEESB_SD_Li256ELb1ELb1ELb0ELb0EEENS1_19SingleTileSchedulerILb1ELb0ELb1ELi128EEEEEEEEEvNT_6ParamsE,@"STO_CUDA_ENTRY STV_DEFAULT"
_ZN7cutlass13device_kernelIN5flash19enable_sm80_to_sm89INS1_16FlashAttnFwdSm80INS1_25CollectiveMainloopFwdSm80ILi8ELi1ELb1EN4cute5tupleIJNS5_1CILi128EEENS7_ILi96EEES8_EEELi128ENS_6half_tEfNS_4arch4Sm80ELb0ELb1ELb1ELb1ELb0ELb1ELb1ELb0EEENS1_21CollectiveEpilogueFwdINS6_IJS8_S8_S9_EEENS6_IJNS7_ILi1EEESH_SH_EEESB_SD_Li256ELb1ELb1ELb0ELb0EEENS1_19SingleTileSchedulerILb1ELb0ELb1ELi128EEEEEEEEEvNT_6ParamsE:
[----:B------:R-:W-:Y:S01]  /*0000*/  LDC R1, c[0x0][0x28] ;  /* 0x00000a00ff017b82 */ /* 0x000fe20000000800 */
[----:B------:R-:W-:Y:S05]  /*0010*/  EXIT ;  /* 0x000000000000794d */ /* 0x000fea0003800000 */
.L_x_5:
        /* <DEDUP_REMOVED lines=14> */
.L_x_23:


//--------------------- .text._ZN7cutlass13device_kernelIN5flash19enable_sm80_to_sm89INS1_16FlashAttnFwdSm80INS1_25CollectiveMainloopFwdSm80ILi8ELi1ELb1EN4cute5tupleIJNS5_1CILi128EEES8_S8_EEELi128ENS_6half_tEfNS_4arch4Sm80ELb1ELb0ELb1ELb0ELb0ELb0ELb1ELb0EEENS1_21CollectiveEpilogueFwdIS9_NS6_IJNS7_ILi1EEESF_SF_EEESA_SC_Li256ELb0ELb1ELb0ELb0EEENS1_30DynamicPersistentTileSchedulerILi256ELi256ELb0ELb1ELb0EEEEEEEEEvNT_6ParamsE --------------------------
	.section	.text._ZN7cutlass13device_kernelIN5flash19enable_sm80_to_sm89INS1_16FlashAttnFwdSm80INS1_25CollectiveMainloopFwdSm80ILi8ELi1ELb1EN4cute5tupleIJNS5_1CILi128EEES8_S8_EEELi128ENS_6half_tEfNS_4arch4Sm80ELb1ELb0ELb1ELb0ELb0ELb0ELb1ELb0EEENS1_21CollectiveEpilogueFwdIS9_NS6_IJNS7_ILi1EEESF_SF_EEESA_SC_Li256ELb0ELb1ELb0ELb0EEENS1_30DynamicPersistentTileSchedulerILi256ELi256ELb0ELb1ELb0EEEEEEEEEvNT_6ParamsE,"ax",@progbits
	.align	128
.text._ZN7cutlass13device_kernelIN5flash19enable_sm80_to_sm89INS1_16FlashAttnFwdSm80INS1_25CollectiveMainloopFwdSm80ILi8ELi1ELb1EN4cute5tupleIJNS5_1CILi128EEES8_S8_EEELi128ENS_6half_tEfNS_4arch4Sm80ELb1ELb0ELb1ELb0ELb0ELb0ELb1ELb0EEENS1_21CollectiveEpilogueFwdIS9_NS6_IJNS7_ILi1EEESF_SF_EEESA_SC_Li256ELb0ELb1ELb0ELb0EEENS1_30DynamicPersistentTileSchedulerILi256ELi256ELb0ELb1ELb0EEEEEEEEEvNT_6ParamsE:
        .type           _ZN7cutlass13device_kernelIN5flash19enable_sm80_to_sm89INS1_16FlashAttnFwdSm80INS1_25CollectiveMainloopFwdSm80ILi8ELi1ELb1EN4cute5tupleIJNS5_1CILi128EEES8_S8_EEELi128ENS_6half_tEfNS_4arch4Sm80ELb1ELb0ELb1ELb0ELb0ELb0ELb1ELb0EEENS1_21CollectiveEpilogueFwdIS9_NS6_IJNS7_ILi1EEESF_SF_EEESA_SC_Li256ELb0ELb1ELb0ELb0EEENS1_30DynamicPersistentTileSchedulerILi256ELi256ELb0ELb1ELb0EEEEEEEEEvNT_6ParamsE,@function
        .size           _ZN7cutlass13device_kernelIN5flash19enable_sm80_to_sm89INS1_16FlashAttnFwdSm80INS1_25CollectiveMainloopFwdSm80ILi8ELi1ELb1EN4cute5tupleIJNS5_1CILi128EEES8_S8_EEELi128ENS_6half_tEfNS_4arch4Sm80ELb1ELb0ELb1ELb0ELb0ELb0ELb1ELb0EEENS1_21CollectiveEpilogueFwdIS9_NS6_IJNS7_ILi1EEESF_SF_EEESA_SC_Li256ELb0ELb1ELb0ELb0EEENS1_30DynamicPersistentTileSchedulerILi256ELi256ELb0ELb1ELb0EEEEEEEEEvNT_6ParamsE,(.L_x_24 - _ZN7cutlass13device_kernelIN5flash19enable_sm80_to_sm89INS1_16FlashAttnFwdSm80INS1_25CollectiveMainloopFwdSm80ILi8ELi1ELb1EN4cute5tupleIJNS5_1CILi128EEES8_S8_EEELi128ENS_6half_tEfNS_4arch4Sm80ELb1ELb0ELb1ELb0ELb0ELb0ELb1ELb0EEENS1_21CollectiveEpilogueFwdIS9_NS6_IJNS7_ILi1EEESF_SF_EEESA_SC_Li256ELb0ELb1ELb0ELb0EEENS1_30DynamicPersistentTileSchedulerILi256ELi256ELb0ELb1ELb0EEEEEEEEEvNT_6ParamsE)
        .other          _ZN7cutlass13device_kernelIN5flash19enable_sm80_to_sm89INS1_16FlashAttnFwdSm80INS1_25CollectiveMainloopFwdSm80ILi8ELi1ELb1EN4cute5tupleIJNS5_1CILi128EEES8_S8_EEELi128ENS_6half_tEfNS_4arch4Sm80ELb1ELb0ELb1ELb0ELb0ELb0ELb1ELb0EEENS1_21CollectiveEpilogueFwdIS9_NS6_IJNS7_ILi1EEESF_SF_EEESA_SC_Li256ELb0ELb1ELb0ELb0EEENS1_30DynamicPersistentTileSchedulerILi256ELi256ELb0ELb1ELb0EEEEEEEEEvNT_6ParamsE,@"STO_CUDA_ENTRY STV_DEFAULT"
_ZN7cutlass13device_kernelIN5flash19enable_sm80_to_sm89INS1_16FlashAttnFwdSm80INS1_25CollectiveMainloopFwdSm80ILi8ELi1ELb1EN4cute5tupleIJNS5_1CILi128EEES8_S8_EEELi128ENS_6half_tEfNS_4arch4Sm80ELb1ELb0ELb1ELb0ELb0ELb0ELb1ELb0EEENS1_21CollectiveEpilogueFwdIS9_NS6_IJNS7_ILi1EEESF_SF_EEESA_SC_Li256ELb0ELb1ELb0ELb0EEENS1_30DynamicPersistentTileSchedulerILi256ELi256ELb0ELb1ELb0EEEEEEEEEvNT_6ParamsE:
[----:B------:R-:W-:Y:S01]  /*0000*/  LDC R1, c[0x0][0x28] ;  /* 0x00000a00ff017b82 */ /* 0x000fe20000000800 */
[----:B------:R-:W-:Y:S05]  /*0010*/  EXIT ;  /* 0x000000000000794d */ /* 0x000fea0003800000 */
.L_x_6:
        /* <DEDUP_REMOVED lines=14> */
.L_x_24:


//--------------------- .text._ZN7cutlass13device_kernelIN5flash19enable_sm80_to_sm89INS1_16FlashAttnFwdSm80INS1_25CollectiveMainloopFwdSm80ILi8ELi1ELb1EN4cute5tupleIJNS5_1CILi128EEES8_S8_EEELi128ENS_6half_tEfNS_4arch4Sm80ELb1ELb0ELb1ELb1ELb0ELb0ELb1ELb0EEENS1_21CollectiveEpilogueFwdIS9_NS6_IJNS7_ILi1EEESF_SF_EEESA_SC_Li256ELb1ELb1ELb0ELb0EEENS1_19SingleTileSchedulerILb1ELb0ELb1ELi128EEEEEEEEEvNT_6ParamsE --------------------------
	.section	.text._ZN7cutlass13device_kernelIN5flash19enable_sm80_to_sm89INS1_16FlashAttnFwdSm80INS1_25CollectiveMainloopFwdSm80ILi8ELi1ELb1EN4cute5tupleIJNS5_1CILi128EEES8_S8_EEELi128ENS_6half_tEfNS_4arch4Sm80ELb1ELb0ELb1ELb1ELb0ELb0ELb1ELb0EEENS1_21CollectiveEpilogueFwdIS9_NS6_IJNS7_ILi1EEESF_SF_EEESA_SC_Li256ELb1ELb1ELb0ELb0EEENS1_19SingleTileSchedulerILb1ELb0ELb1ELi128EEEEEEEEEvNT_6ParamsE,"ax",@progbits
	.align	128
.text._ZN7cutlass13device_kernelIN5flash19enable_sm80_to_sm89INS1_16FlashAttnFwdSm80INS1_25CollectiveMainloopFwdSm80ILi8ELi1ELb1EN4cute5tupleIJNS5_1CILi128EEES8_S8_EEELi128ENS_6half_tEfNS_4arch4Sm80ELb1ELb0ELb1ELb1ELb0ELb0ELb1ELb0EEENS1_21CollectiveEpilogueFwdIS9_NS6_IJNS7_ILi1EEESF_SF_EEESA_SC_Li256ELb1ELb1ELb0ELb0EEENS1_19SingleTileSchedulerILb1ELb0ELb1ELi128EEEEEEEEEvNT_6ParamsE:
        .type           _ZN7cutlass13device_kernelIN5flash19enable_sm80_to_sm89INS1_16FlashAttnFwdSm80INS1_25CollectiveMainloopFwdSm80ILi8ELi1ELb1EN4cute5tupleIJNS5_1CILi128EEES8_S8_EEELi128ENS_6half_tEfNS_4arch4Sm80ELb1ELb0ELb1ELb1ELb0ELb0ELb1ELb0EEENS1_21CollectiveEpilogueFwdIS9_NS6_IJNS7_ILi1EEESF_SF_EEESA_SC_Li256ELb1ELb1ELb0ELb0EEENS1_19SingleTileSchedulerILb1ELb0ELb1ELi128EEEEEEEEEvNT_6ParamsE,@function
        .size           _ZN7cutlass13device_kernelIN5flash19enable_sm80_to_sm89INS1_16FlashAttnFwdSm80INS1_25CollectiveMainloopFwdSm80ILi8ELi1ELb1EN4cute5tupleIJNS5_1CILi128EEES8_S8_EEELi128ENS_6half_tEfNS_4arch4Sm80ELb1ELb0ELb1ELb1ELb0ELb0ELb1ELb0EEENS1_21CollectiveEpilogueFwdIS9_NS6_IJNS7_ILi1EEESF_SF_EEESA_SC_Li256ELb1ELb1ELb0ELb0EEENS1_19SingleTileSchedulerILb1ELb0ELb1ELi128EEEEEEEEEvNT_6ParamsE,(.L_x_25 - _ZN7cutlass13device_kernelIN5flash19enable_sm80_to_sm89INS1_16FlashAttnFwdSm80INS1_25CollectiveMainloopFwdSm80ILi8ELi1ELb1EN4cute5tupleIJNS5_1CILi128EEES8_S8_EEELi128ENS_6half_tEfNS_4arch4Sm80ELb1ELb0ELb1ELb1ELb0ELb0ELb1ELb0EEENS1_21CollectiveEpilogueFwdIS9_NS6_IJNS7_ILi1EEESF_SF_EEESA_SC_Li256ELb1ELb1ELb0ELb0EEENS1_19SingleTileSchedulerILb1ELb0ELb1ELi128EEEEEEEEEvNT_6ParamsE)
        .other          _ZN7cutlass13device_kernelIN5flash19enable_sm80_to_sm89INS1_16FlashAttnFwdSm80INS1_25CollectiveMainloopFwdSm80ILi8ELi1ELb1EN4cute5tupleIJNS5_1CILi128EEES8_S8_EEELi128ENS_6half_tEfNS_4arch4Sm80ELb1ELb0ELb1ELb1ELb0ELb0ELb1ELb0EEENS1_21CollectiveEpilogueFwdIS9_NS6_IJNS7_ILi1EEESF_SF_EEESA_SC_Li256ELb1ELb1ELb0ELb0EEENS1_19SingleTileSchedulerILb1ELb0ELb1ELi128EEEEEEEEEvNT_6ParamsE,@"STO_CUDA_ENTRY STV_DEFAULT"
_ZN7cutlass13device_kernelIN5flash19enable_sm80_to_sm89INS1_16FlashAttnFwdSm80INS1_25CollectiveMainloopFwdSm80ILi8ELi1ELb1EN4cute5tupleIJNS5_1CILi128EEES8_S8_EEELi128ENS_6half_tEfNS_4arch4Sm80ELb1ELb0ELb1ELb1ELb0ELb0ELb1ELb0EEENS1_21CollectiveEpilogueFwdIS9_NS6_IJNS7_ILi1EEESF_SF_EEESA_SC_Li256ELb1ELb1ELb0ELb0EEENS1_19SingleTileSchedulerILb1ELb0ELb1ELi128EEEEEEEEEvNT_6ParamsE:
[----:B------:R-:W-:Y:S01]  /*0000*/  LDC R1, c[0x0][0x28] ;  /* 0x00000a00ff017b82 */ /* 0x000fe20000000800 */
[----:B------:R-:W-:Y:S05]  /*0010*/  EXIT ;  /* 0x000000000000794d */ /* 0x000fea0003800000 */
.L_x_7:
        /* <DEDUP_REMOVED lines=14> */
.L_x_25:


//--------------------- .text._ZN7cutlass13device_kernelIN5flash19enable_sm80_to_sm89INS1_16FlashAttnFwdSm80INS1_25CollectiveMainloopFwdSm80ILi8ELi1ELb1EN4cute5tupleIJNS5_1CILi128EEES8_S8_EEELi128ENS_6half_tEfNS_4arch4Sm80ELb1ELb0ELb1ELb1ELb0ELb1ELb1ELb0EEENS1_21CollectiveEpilogueFwdIS9_NS6_IJNS7_ILi1EEESF_SF_EEESA_SC_Li256ELb1ELb1ELb0ELb0EEENS1_19SingleTileSchedulerILb1ELb0ELb1ELi128EEEEEEEEEvNT_6ParamsE --------------------------
	.section	.text._ZN7cutlass13device_kernelIN5flash19enable_sm80_to_sm89INS1_16FlashAttnFwdSm80INS1_25CollectiveMainloopFwdSm80ILi8ELi1ELb1EN4cute5tupleIJNS5_1CILi128EEES8_S8_EEELi128ENS_6half_tEfNS_4arch4Sm80ELb1ELb0ELb1ELb1ELb0ELb1ELb1ELb0EEENS1_21CollectiveEpilogueFwdIS9_NS6_IJNS7_ILi1EEESF_SF_EEESA_SC_Li256ELb1ELb1ELb0ELb0EEENS1_19SingleTileSchedulerILb1ELb0ELb1ELi128EEEEEEEEEvNT_6ParamsE,"ax",@progbits
	.align	128
.text._ZN7cutlass13device_kernelIN5flash19enable_sm80_to_sm89INS1_16FlashAttnFwdSm80INS1_25CollectiveMainloopFwdSm80ILi8ELi1ELb1EN4cute5tupleIJNS5_1CILi128EEES8_S8_EEELi128ENS_6half_tEfNS_4arch4Sm80ELb1ELb0ELb1ELb1ELb0ELb1ELb1ELb0EEENS1_21CollectiveEpilogueFwdIS9_NS6_IJNS7_ILi1EEESF_SF_EEESA_SC_Li256ELb1ELb1ELb0ELb0EEENS1_19SingleTileSchedulerILb1ELb0ELb1ELi128EEEEEEEEEvNT_6ParamsE:
        .type           _ZN7cutlass13device_kernelIN5flash19enable_sm80_to_sm89INS1_16FlashAttnFwdSm80INS1_25CollectiveMainloopFwdSm80ILi8ELi1ELb1EN4cute5tupleIJNS5_1CILi128EEES8_S8_EEELi128ENS_6half_tEfNS_4arch4Sm80ELb1ELb0ELb1ELb1ELb0ELb1ELb1ELb0EEENS1_21CollectiveEpilogueFwdIS9_NS6_IJNS7_ILi1EEESF_SF_EEESA_SC_Li256ELb1ELb1ELb0ELb0EEENS1_19SingleTileSchedulerILb1ELb0ELb1ELi128EEEEEEEEEvNT_6ParamsE,@function
        .size           _ZN7cutlass13device_kernelIN5flash19enable_sm80_to_sm89INS1_16FlashAttnFwdSm80INS1_25CollectiveMainloopFwdSm80ILi8ELi1ELb1EN4cute5tupleIJNS5_1CILi128EEES8_S8_EEELi128ENS_6half_tEfNS_4arch4Sm80ELb1ELb0ELb1ELb1ELb0ELb1ELb1ELb0EEENS1_21CollectiveEpilogueFwdIS9_NS6_IJNS7_ILi1EEESF_SF_EEESA_SC_Li256ELb1ELb1ELb0ELb0EEENS1_19SingleTileSchedulerILb1ELb0ELb1ELi128EEEEEEEEEvNT_6ParamsE,(.L_x_26 - _ZN7cutlass13device_kernelIN5flash19enable_sm80_to_sm89INS1_16FlashAttnFwdSm80INS1_25CollectiveMainloopFwdSm80ILi8ELi1ELb1EN4cute5tupleIJNS5_1CILi128EEES8_S8_EEELi128ENS_6half_tEfNS_4arch4Sm80ELb1ELb0ELb1ELb1ELb0ELb1ELb1ELb0EEENS1_21CollectiveEpilogueFwdIS9_NS6_IJNS7_ILi1EEESF_SF_EEESA_SC_Li256ELb1ELb1ELb0ELb0EEENS1_19SingleTileSchedulerILb1ELb0ELb1ELi128EEEEEEEEEvNT_6ParamsE)
        .other          _ZN7cutlass13device_kernelIN5flash19enable_sm80_to_sm89INS1_16FlashAttnFwdSm80INS1_25CollectiveMainloopFwdSm80ILi8ELi1ELb1EN4cute5tupleIJNS5_1CILi128EEES8_S8_EEELi128ENS_6half_tEfNS_4arch4Sm80ELb1ELb0ELb1ELb1ELb0ELb1ELb1ELb0EEENS1_21CollectiveEpilogueFwdIS9_NS6_IJNS7_ILi1EEESF_SF_EEESA_SC_Li256ELb1ELb1ELb0ELb0EEENS1_19SingleTileSchedulerILb1ELb0ELb1ELi128EEEEEEEEEvNT_6ParamsE,@"STO_CUDA_ENTRY STV_DEFAULT"
_ZN7cutlass13device_kernelIN5flash19enable_sm80_to_sm89INS1_16FlashAttnFwdSm80INS1_25CollectiveMainloopFwdSm80ILi8ELi1ELb1EN4cute5tupleIJNS5_1CILi128EEES8_S8_EEELi128ENS_6half_tEfNS_4arch4Sm80ELb1ELb0ELb1ELb1ELb0ELb1ELb1ELb0EEENS1_21CollectiveEpilogueFwdIS9_NS6_IJNS7_ILi1EEESF_SF_EEESA_SC_Li256ELb1ELb1ELb0ELb0EEENS1_19SingleTileSchedulerILb1ELb0ELb1ELi128EEEEEEEEEvNT_6ParamsE:
[----:B------:R-:W-:Y:S01]  /*0000*/  LDC R1, c[0x0][0x28] ;  /* 0x00000a00ff017b82 */ /* 0x000fe20000000800 */
[----:B------:R-:W-:Y:S05]  /*0010*/  EXIT ;  /* 0x000000000000794d */ /* 0x000fea0003800000 */
.L_x_8:
        /* <DEDUP_REMOVED lines=14> */
.L_x_26:


//--------------------- .text._ZN7cutlass13device_kernelIN5flash19enable_sm80_to_sm89INS1_16FlashAttnFwdSm80INS1_25CollectiveMainloopFwdSm80ILi4ELi1ELb0EN4cute5tupleIJNS5_1CILi128EEENS7_ILi64EEES8_EEELi128ENS_6half_tEfNS_4arch4Sm80ELb0ELb0ELb1ELb0ELb0ELb0ELb1ELb0EEENS1_21CollectiveEpilogueFwdINS6_IJS8_S8_S9_EEENS6_IJNS7_ILi1EEESH_SH_EEESB_SD_Li128ELb0ELb1ELb0ELb0EEENS1_19SingleTileSchedulerILb0ELb0ELb1ELi128EEEEEEEEEvNT_6ParamsE --------------------------
	.section	.text._ZN7cutlass13device_kernelIN5flash19enable_sm80_to_sm89INS1_16FlashAttnFwdSm80INS1_25CollectiveMainloopFwdSm80ILi4ELi1ELb0EN4cute5tupleIJNS5_1CILi128EEENS7_ILi64EEES8_EEELi128ENS_6half_tEfNS_4arch4Sm80ELb0ELb0ELb1ELb0ELb0ELb0ELb1ELb0EEENS1_21CollectiveEpilogueFwdINS6_IJS8_S8_S9_EEENS6_IJNS7_ILi1EEESH_SH_EEESB_SD_Li128ELb0ELb1ELb0ELb0EEENS1_19SingleTileSchedulerILb0ELb0ELb1ELi128EEEEEEEEEvNT_6ParamsE,"ax",@progbits
	.align	128
.text._ZN7cutlass13device_kernelIN5flash19enable_sm80_to_sm89INS1_16FlashAttnFwdSm80INS1_25CollectiveMainloopFwdSm80ILi4ELi1ELb0EN4cute5tupleIJNS5_1CILi128EEENS7_ILi64EEES8_EEELi128ENS_6half_tEfNS_4arch4Sm80ELb0ELb0ELb1ELb0ELb0ELb0ELb1ELb0EEENS1_21CollectiveEpilogueFwdINS6_IJS8_S8_S9_EEENS6_IJNS7_ILi1EEESH_SH_EEESB_SD_Li128ELb0ELb1ELb0ELb0EEENS1_19SingleTileSchedulerILb0ELb0ELb1ELi128EEEEEEEEEvNT_6ParamsE:
        .type           _ZN7cutlass13device_kernelIN5flash19enable_sm80_to_sm89INS1_16FlashAttnFwdSm80INS1_25CollectiveMainloopFwdSm80ILi4ELi1ELb0EN4cute5tupleIJNS5_1CILi128EEENS7_ILi64EEES8_EEELi128ENS_6half_tEfNS_4arch4Sm80ELb0ELb0ELb1ELb0ELb0ELb0ELb1ELb0EEENS1_21CollectiveEpilogueFwdINS6_IJS8_S8_S9_EEENS6_IJNS7_ILi1EEESH_SH_EEESB_SD_Li128ELb0ELb1ELb0ELb0EEENS1_19SingleTileSchedulerILb0ELb0ELb1ELi128EEEEEEEEEvNT_6ParamsE,@function
        .size           _ZN7cutlass13device_kernelIN5flash19enable_sm80_to_sm89INS1_16FlashAttnFwdSm80INS1_25CollectiveMainloopFwdSm80ILi4ELi1ELb0EN4cute5tupleIJNS5_1CILi128EEENS7_ILi64EEES8_EEELi128ENS_6half_tEfNS_4arch4Sm80ELb0ELb0ELb1ELb0ELb0ELb0ELb1ELb0EEENS1_21CollectiveEpilogueFwdINS6_IJS8_S8_S9_EEENS6_IJNS7_ILi1EEESH_SH_EEESB_SD_Li128ELb0ELb1ELb0ELb0EEENS1_19SingleTileSchedulerILb0ELb0ELb1ELi128EEEEEEEEEvNT_6ParamsE,(.L_x_27 - _ZN7cutlass13device_kernelIN5flash19enable_sm80_to_sm89INS1_16FlashAttnFwdSm80INS1_25CollectiveMainloopFwdSm80ILi4ELi1ELb0EN4cute5tupleIJNS5_1CILi128EEENS7_ILi64EEES8_EEELi128ENS_6half_tEfNS_4arch4Sm80ELb0ELb0ELb1ELb0ELb0ELb0ELb1ELb0EEENS1_21CollectiveEpilogueFwdINS6_IJS8_S8_S9_EEENS6_IJNS7_ILi1EEESH_SH_EEESB_SD_Li128ELb0ELb1ELb0ELb0EEENS1_19SingleTileSchedulerILb0ELb0ELb1ELi128EEEEEEEEEvNT_6ParamsE)
        .other          _ZN7cutlass13device_kernelIN5flash19enable_sm80_to_sm89INS1_16FlashAttnFwdSm80INS1_25CollectiveMainloopFwdSm80ILi4ELi1ELb0EN4cute5tupleIJNS5_1CILi128EEENS7_ILi64EEES8_EEELi128ENS_6half_tEfNS_4arch4Sm80ELb0ELb0ELb1ELb0ELb0ELb0ELb1ELb0EEENS1_21CollectiveEpilogueFwdINS6_IJS8_S8_S9_EEENS6_IJNS7_ILi1EEESH_SH_EEESB_SD_Li128ELb0ELb1ELb0ELb0EEENS1_19SingleTileSchedulerILb0ELb0ELb1ELi128EEEEEEEEEvNT_6ParamsE,@"STO_CUDA_ENTRY STV_DEFAULT"
_ZN7cutlass13device_kernelIN5flash19enable_sm80_to_sm89INS1_16FlashAttnFwdSm80INS1_25CollectiveMainloopFwdSm80ILi4ELi1ELb0EN4cute5tupleIJNS5_1CILi128EEENS7_ILi64EEES8_EEELi128ENS_6half_tEfNS_4arch4Sm80ELb0ELb0ELb1ELb0ELb0ELb0ELb1ELb0EEENS1_21CollectiveEpilogueFwdINS6_IJS8_S8_S9_EEENS6_IJNS7_ILi1EEESH_SH_EEESB_SD_Li128ELb0ELb1ELb0ELb0EEENS1_19SingleTileSchedulerILb0ELb0ELb1ELi128EEEEEEEEEvNT_6ParamsE:
[----:B------:R-:W-:Y:S01]  /*0000*/  LDC R1, c[0x0][0x28] ;  /* 0x00000a00ff017b82 */ /* 0x000fe20000000800 */
[----:B------:R-:W-:Y:S05]  /*0010*/  EXIT ;  /* 0x000000000000794d */ /* 0x000fea0003800000 */
.L_x_9:
        /* <DEDUP_REMOVED lines=14> */
.L_x_27:


//--------------------- .text._ZN7cutlass13device_kernelIN5flash19enable_sm80_to_sm89INS1_16FlashAttnFwdSm80INS1_25CollectiveMainloopFwdSm80ILi4ELi1ELb0EN4cute5tupleIJNS5_1CILi128EEENS7_ILi64EEES8_EEELi128ENS_6half_tEfNS_4arch4Sm80ELb0ELb0ELb1ELb1ELb0ELb0ELb1ELb0EEENS1_21CollectiveEpilogueFwdINS6_IJS8_S8_S9_EEENS6_IJNS7_ILi1EEESH_SH_EEESB_SD_Li128ELb1ELb1ELb0ELb0EEENS1_19SingleTileSchedulerILb1ELb0ELb1ELi128EEEEEEEEEvNT_6ParamsE --------------------------
	.section	.text._ZN7cutlass13device_kernelIN5flash19enable_sm80_to_sm89INS1_16FlashAttnFwdSm80INS1_25CollectiveMainloopFwdSm80ILi4ELi1ELb0EN4cute5tupleIJNS5_1CILi128EEENS7_ILi64EEES8_EEELi128ENS_6half_tEfNS_4arch4Sm80ELb0ELb0ELb1ELb1ELb0ELb0ELb1ELb0EEENS1_21CollectiveEpilogueFwdINS6_IJS8_S8_S9_EEENS6_IJNS7_ILi1EEESH_SH_EEESB_SD_Li128ELb1ELb1ELb0ELb0EEENS1_19SingleTileSchedulerILb1ELb0ELb1ELi128EEEEEEEEEvNT_6ParamsE,"ax",@progbits
	.align	128
.text._ZN7cutlass13device_kernelIN5flash19enable_sm80_to_sm89INS1_16FlashAttnFwdSm80INS1_25CollectiveMainloopFwdSm80ILi4ELi1ELb0EN4cute5tupleIJNS5_1CILi128EEENS7_ILi64EEES8_EEELi128ENS_6half_tEfNS_4arch4Sm80ELb0ELb0ELb1ELb1ELb0ELb0ELb1ELb0EEENS1_21CollectiveEpilogueFwdINS6_IJS8_S8_S9_EEENS6_IJNS7_ILi1EEESH_SH_EEESB_SD_Li128ELb1ELb1ELb0ELb0EEENS1_19SingleTileSchedulerILb1ELb0ELb1ELi128EEEEEEEEEvNT_6ParamsE:
        .type           _ZN7cutlass13device_kernelIN5flash19enable_sm80_to_sm89INS1_16FlashAttnFwdSm80INS1_25CollectiveMainloopFwdSm80ILi4ELi1ELb0EN4cute5tupleIJNS5_1CILi128EEENS7_ILi64EEES8_EEELi128ENS_6half_tEfNS_4arch4Sm80ELb0ELb0ELb1ELb1ELb0ELb0ELb1ELb0EEENS1_21CollectiveEpilogueFwdINS6_IJS8_S8_S9_EEENS6_IJNS7_ILi1EEESH_SH_EEESB_SD_Li128ELb1ELb1ELb0ELb0EEENS1_19SingleTileSchedulerILb1ELb0ELb1ELi128EEEEEEEEEvNT_6ParamsE,@function
        .size           _ZN7cutlass13device_kernelIN5flash19enable_sm80_to_sm89INS1_16FlashAttnFwdSm80INS1_25CollectiveMainloopFwdSm80ILi4ELi1ELb0EN4cute5tupleIJNS5_1CILi128EEENS7_ILi64EEES8_EEELi128ENS_6half_tEfNS_4arch4Sm80ELb0ELb0ELb1ELb1ELb0ELb0ELb1ELb0EEENS1_21CollectiveEpilogueFwdINS6_IJS8_S8_S9_EEENS6_IJNS7_ILi1EEESH_SH_EEESB_SD_Li128ELb1ELb1ELb0ELb0EEENS1_19SingleTileSchedulerILb1ELb0ELb1ELi128EEEEEEEEEvNT_6ParamsE,(.L_x_28 - _ZN7cutlass13device_kernelIN5flash19enable_sm80_to_sm89INS1_16FlashAttnFwdSm80INS1_25CollectiveMainloopFwdSm80ILi4ELi1ELb0EN4cute5tupleIJNS5_1CILi128EEENS7_ILi64EEES8_EEELi128ENS_6half_tEfNS_4arch4Sm80ELb0ELb0ELb1ELb1ELb0ELb0ELb1ELb0EEENS1_21CollectiveEpilogueFwdINS6_IJS8_S8_S9_EEENS6_IJNS7_ILi1EEESH_SH_EEESB_SD_Li128ELb1ELb1ELb0ELb0EEENS1_19SingleTileSchedulerILb1ELb0ELb1ELi128EEEEEEEEEvNT_6ParamsE)
        .other          _ZN7cutlass13device_kernelIN5flash19enable_sm80_to_sm89INS1_16FlashAttnFwdSm80INS1_25CollectiveMainloopFwdSm80ILi4ELi1ELb0EN4cute5tupleIJNS5_1CILi128EEENS7_ILi64EEES8_EEELi128ENS_6half_tEfNS_4arch4Sm80ELb0ELb0ELb1ELb1ELb0ELb0ELb1ELb0EEENS1_21CollectiveEpilogueFwdINS6_IJS8_S8_S9_EEENS6_IJNS7_ILi1EEESH_SH_EEESB_SD_Li128ELb1ELb1ELb0ELb0EEENS1_19SingleTileSchedulerILb1ELb0ELb1ELi128EEEEEEEEEvNT_6ParamsE,@"STO_CUDA_ENTRY STV_DEFAULT"
_ZN7cutlass13device_kernelIN5flash19enable_sm80_to_sm89INS1_16FlashAttnFwdSm80INS1_25CollectiveMainloopFwdSm80ILi4ELi1ELb0EN4cute5tupleIJNS5_1CILi128EEENS7_ILi64EEES8_EEELi128ENS_6half_tEfNS_4arch4Sm80ELb0ELb0ELb1ELb1ELb0ELb0ELb1ELb0EEENS1_21CollectiveEpilogueFwdINS6_IJS8_S8_S9_EEENS6_IJNS7_ILi1EEESH_SH_EEESB_SD_Li128ELb1ELb1ELb0ELb0EEENS1_19SingleTileSchedulerILb1ELb0ELb1ELi128EEEEEEEEEvNT_6ParamsE:
[----:B------:R-:W-:Y:S01]  /*0000*/  LDC R1, c[0x0][0x28] ;  /* 0x00000a00ff017b82 */ /* 0x000fe20000000800 */
[----:B------:R-:W-:Y:S05]  /*0010*/  EXIT ;  /* 0x000000000000794d */ /* 0x000fea0003800000 */
.L_x_10:
        /* <DEDUP_REMOVED lines=14> */
.L_x_28:


//--------------------- .text._ZN7cutlass13device_kernelIN5flash19enable_sm80_to_sm89INS1_16FlashAttnFwdSm80INS1_25CollectiveMainloopFwdSm80ILi4ELi1ELb0EN4cute5tupleIJNS5_1CILi128EEENS7_ILi64EEES8_EEELi128ENS_6half_tEfNS_4arch4Sm80ELb0ELb0ELb1ELb1ELb0ELb1ELb1ELb0EEENS1_21CollectiveEpilogueFwdINS6_IJS8_S8_S9_EEENS6_IJNS7_ILi1EEESH_SH_EEESB_SD_Li128ELb1ELb1ELb0ELb0EEENS1_19SingleTileSchedulerILb1ELb0ELb1ELi128EEEEEEEEEvNT_6ParamsE --------------------------
	.section	.text._ZN7cutlass13device_kernelIN5flash19enable_sm80_to_sm89INS1_16FlashAttnFwdSm80INS1_25CollectiveMainloopFwdSm80ILi4ELi1ELb0EN4cute5tupleIJNS5_1CILi128EEENS7_ILi64EEES8_EEELi128ENS_6half_tEfNS_4arch4Sm80ELb0ELb0ELb1ELb1ELb0ELb1ELb1ELb0EEENS1_21CollectiveEpilogueFwdINS6_IJS8_S8_S9_EEENS6_IJNS7_ILi1EEESH_SH_EEESB_SD_Li128ELb1ELb1ELb0ELb0EEENS1_19SingleTileSchedulerILb1ELb0ELb1ELi128EEEEEEEEEvNT_6ParamsE,"ax",@progbits
	.align	128
.text._ZN7cutlass13device_kernelIN5flash19enable_sm80_to_sm89INS1_16FlashAttnFwdSm80INS1_25CollectiveMainloopFwdSm80ILi4ELi1ELb0EN4cute5tupleIJNS5_1CILi128EEENS7_ILi64EEES8_EEELi128ENS_6half_tEfNS_4arch4Sm80ELb0ELb0ELb1ELb1ELb0ELb1ELb1ELb0EEENS1_21CollectiveEpilogueFwdINS6_IJS8_S8_S9_EEENS6_IJNS7_ILi1EEESH_SH_EEESB_SD_Li128ELb1ELb1ELb0ELb0EEENS1_19SingleTileSchedulerILb1ELb0ELb1ELi128EEEEEEEEEvNT_6ParamsE:
        .type           _ZN7cutlass13device_kernelIN5flash19enable_sm80_to_sm89INS1_16FlashAttnFwdSm80INS1_25CollectiveMainloopFwdSm80ILi4ELi1ELb0EN4cute5tupleIJNS5_1CILi128EEENS7_ILi64EEES8_EEELi128ENS_6half_tEfNS_4arch4Sm80ELb0ELb0ELb1ELb1ELb0ELb1ELb1ELb0EEENS1_21CollectiveEpilogueFwdINS6_IJS8_S8_S9_EEENS6_IJNS7_ILi1EEESH_SH_EEESB_SD_Li128ELb1ELb1ELb0ELb0EEENS1_19SingleTileSchedulerILb1ELb0ELb1ELi128EEEEEEEEEvNT_6ParamsE,@function
        .size           _ZN7cutlass13device_kernelIN5flash19enable_sm80_to_sm89INS1_16FlashAttnFwdSm80INS1_25CollectiveMainloopFwdSm80ILi4ELi1ELb0EN4cute5tupleIJNS5_1CILi128EEENS7_ILi64EEES8_EEELi128ENS_6half_tEfNS_4arch4Sm80ELb0ELb0ELb1ELb1ELb0ELb1ELb1ELb0EEENS1_21CollectiveEpilogueFwdINS6_IJS8_S8_S9_EEENS6_IJNS7_ILi1EEESH_SH_EEESB_SD_Li128ELb1ELb1ELb0ELb0EEENS1_19SingleTileSchedulerILb1ELb0ELb1ELi128EEEEEEEEEvNT_6ParamsE,(.L_x_29 - _ZN7cutlass13device_kernelIN5flash19enable_sm80_to_sm89INS1_16FlashAttnFwdSm80INS1_25CollectiveMainloopFwdSm80ILi4ELi1ELb0EN4cute5tupleIJNS5_1CILi128EEENS7_ILi64EEES8_EEELi128ENS_6half_tEfNS_4arch4Sm80ELb0ELb0ELb1ELb1ELb0ELb1ELb1ELb0EEENS1_21CollectiveEpilogueFwdINS6_IJS8_S8_S9_EEENS6_IJNS7_ILi1EEESH_SH_EEESB_SD_Li128ELb1ELb1ELb0ELb0EEENS1_19SingleTileSchedulerILb1ELb0ELb1ELi128EEEEEEEEEvNT_6ParamsE)
        .other          _ZN7cutlass13device_kernelIN5flash19enable_sm80_to_sm89INS1_16FlashAttnFwdSm80INS1_25CollectiveMainloopFwdSm80ILi4ELi1ELb0EN4cute5tupleIJNS5_1CILi128EEENS7_ILi64EEES8_EEELi128ENS_6half_tEfNS_4arch4Sm80ELb0ELb0ELb1ELb1ELb0ELb1ELb1ELb0EEENS1_21CollectiveEpilogueFwdINS6_IJS8_S8_S9_EEENS6_IJNS7_ILi1EEESH_SH_EEESB_SD_Li128ELb1ELb1ELb0ELb0EEENS1_19SingleTileSchedulerILb1ELb0ELb1ELi128EEEEEEEEEvNT_6ParamsE,@"STO_CUDA_ENTRY STV_DEFAULT"
_ZN7cutlass13device_kernelIN5flash19enable_sm80_to_sm89INS1_16FlashAttnFwdSm80INS1_25CollectiveMainloopFwdSm80ILi4ELi1ELb0EN4cute5tupleIJNS5_1CILi128EEENS7_ILi64EEES8_EEELi128ENS_6half_tEfNS_4arch4Sm80ELb0ELb0ELb1ELb1ELb0ELb1ELb1ELb0EEENS1_21CollectiveEpilogueFwdINS6_IJS8_S8_S9_EEENS6_IJNS7_ILi1EEESH_SH_EEESB_SD_Li128ELb1ELb1ELb0ELb0EEENS1_19SingleTileSchedulerILb1ELb0ELb1ELi128EEEEEEEEEvNT_6ParamsE:
[----:B------:R-:W-:Y:S01]  /*0000*/  LDC R1, c[0x0][0x28] ;  /* 0x00000a00ff017b82 */ /* 0x000fe20000000800 */
[----:B------:R-:W-:Y:S05]  /*0010*/  EXIT ;  /* 0x000000000000794d */ /* 0x000fea0003800000 */
.L_x_11:
        /* <DEDUP_REMOVED lines=14> */
.L_x_29:


//--------------------- .text._ZN7cutlass13device_kernelIN5flash19enable_sm80_to_sm89INS1_16FlashAttnFwdSm80INS1_25CollectiveMainloopFwdSm80ILi4ELi1ELb0EN4cute5tupleIJNS5_1CILi128EEENS7_ILi48EEES8_EEELi128ENS_6half_tEfNS_4arch4Sm80ELb0ELb1ELb1ELb0ELb0ELb0ELb1ELb0EEENS1_21CollectiveEpilogueFwdINS6_IJS8_S8_S9_EEENS6_IJNS7_ILi1EEESH_SH_EEESB_SD_Li128ELb0ELb1ELb0ELb0EEENS1_19SingleTileSchedulerILb0ELb0ELb1ELi128EEEEEEEEEvNT_6ParamsE --------------------------
	.section	.text._ZN7cutlass13device_kernelIN5flash19enable_sm80_to_sm89INS1_16FlashAttnFwdSm80INS1_25CollectiveMainloopFwdSm80ILi4ELi1ELb0EN4cute5tupleIJNS5_1CILi128EEENS7_ILi48EEES8_EEELi128ENS_6half_tEfNS_4arch4Sm80ELb0ELb1ELb1ELb0ELb0ELb0ELb1ELb0EEENS1_21CollectiveEpilogueFwdINS6_IJS8_S8_S9_EEENS6_IJNS7_ILi1EEESH_SH_EEESB_SD_Li128ELb0ELb1ELb0ELb0EEENS1_19SingleTileSchedulerILb0ELb0ELb1ELi128EEEEEEEEEvNT_6ParamsE,"ax",@progbits
	.align	128
.text._ZN7cutlass13device_kernelIN5flash19enable_sm80_to_sm89INS1_16FlashAttnFwdSm80INS1_25CollectiveMainloopFwdSm80ILi4ELi1ELb0EN4cute5tupleIJNS5_1CILi128EEENS7_ILi48EEES8_EEELi128ENS_6half_tEfNS_4arch4Sm80ELb0ELb1ELb1ELb0ELb0ELb0ELb1ELb0EEENS1_21CollectiveEpilogueFwdINS6_IJS8_S8_S9_EEENS6_IJNS7_ILi1EEESH_SH_EEESB_SD_Li128ELb0ELb1ELb0ELb0EEENS1_19SingleTileSchedulerILb0ELb0ELb1ELi128EEEEEEEEEvNT_6ParamsE:
        .type           _ZN7cutlass13device_kernelIN5flash19enable_sm80_to_sm89INS1_16FlashAttnFwdSm80INS1_25CollectiveMainloopFwdSm80ILi4ELi1ELb0EN4cute5tupleIJNS5_1CILi128EEENS7_ILi48EEES8_EEELi128ENS_6half_tEfNS_4arch4Sm80ELb0ELb1ELb1ELb0ELb0ELb0ELb1ELb0EEENS1_21CollectiveEpilogueFwdINS6_IJS8_S8_S9_EEENS6_IJNS7_ILi1EEESH_SH_EEESB_SD_Li128ELb0ELb1ELb0ELb0EEENS1_19SingleTileSchedulerILb0ELb0ELb1ELi128EEEEEEEEEvNT_6ParamsE,@function
        .size           _ZN7cutlass13device_kernelIN5flash19enable_sm80_to_sm89INS1_16FlashAttnFwdSm80INS1_25CollectiveMainloopFwdSm80ILi4ELi1ELb0EN4cute5tupleIJNS5_1CILi128EEENS7_ILi48EEES8_EEELi128ENS_6half_tEfNS_4arch4Sm80ELb0ELb1ELb1ELb0ELb0ELb0ELb1ELb0EEENS1_21CollectiveEpilogueFwdINS6_IJS8_S8_S9_EEENS6_IJNS7_ILi1EEESH_SH_EEESB_SD_Li128ELb0ELb1ELb0ELb0EEENS1_19SingleTileSchedulerILb0ELb0ELb1ELi128EEEEEEEEEvNT_6ParamsE,(.L_x_30 - _ZN7cutlass13device_kernelIN5flash19enable_sm80_to_sm89INS1_16FlashAttnFwdSm80INS1_25CollectiveMainloopFwdSm80ILi4ELi1ELb0EN4cute5tupleIJNS5_1CILi128EEENS7_ILi48EEES8_EEELi128ENS_6half_tEfNS_4arch4Sm80ELb0ELb1ELb1ELb0ELb0ELb0ELb1ELb0EEENS1_21CollectiveEpilogueFwdINS6_IJS8_S8_S9_EEENS6_IJNS7_ILi1EEESH_SH_EEESB_SD_Li128ELb0ELb1ELb0ELb0EEENS1_19SingleTileSchedulerILb0ELb0ELb1ELi128EEEEEEEEEvNT_6ParamsE)
        .other          _ZN7cutlass13device_kernelIN5flash19enable_sm80_to_sm89INS1_16FlashAttnFwdSm80INS1_25CollectiveMainloopFwdSm80ILi4ELi1ELb0EN4cute5tupleIJNS5_1CILi128EEENS7_ILi48EEES8_EEELi128ENS_6half_tEfNS_4arch4Sm80ELb0ELb1ELb1ELb0ELb0ELb0ELb1ELb0EEENS1_21CollectiveEpilogueFwdINS6_IJS8_S8_S9_EEENS6_IJNS7_ILi1EEESH_SH_EEESB_SD_Li128ELb0ELb1ELb0ELb0EEENS1_19SingleTileSchedulerILb0ELb0ELb1ELi128EEEEEEEEEvNT_6ParamsE,@"STO_CUDA_ENTRY STV_DEFAULT"
_ZN7cutlass13device_kernelIN5flash19enable_sm80_to_sm89INS1_16FlashAttnFwdSm80INS1_25CollectiveMainloopFwdSm80ILi4ELi1ELb0EN4cute5tupleIJNS5_1CILi128EEENS7_ILi48EEES8_EEELi128ENS_6half_tEfNS_4arch4Sm80ELb0ELb1ELb1ELb0ELb0ELb0ELb1ELb0EEENS1_21CollectiveEpilogueFwdINS6_IJS8_S8_S9_EEENS6_IJNS7_ILi1EEESH_SH_EEESB_SD_Li128ELb0ELb1ELb0ELb0EEENS1_19SingleTileSchedulerILb0ELb0ELb1ELi128EEEEEEEEEvNT_6ParamsE:
[----:B------:R-:W-:Y:S01]  /*0000*/  LDC R1, c[0x0][0x28] ;  /* 0x00000a00ff017b82 */ /* 0x000fe20000000800 */
[----:B------:R-:W-:Y:S05]  /*0010*/  EXIT ;  /* 0x000000000000794d */ /* 0x000fea0003800000 */
.L_x_12:
        /* <DEDUP_REMOVED lines=14> */
.L_x_30:


//--------------------- .text._ZN7cutlass13device_kernelIN5flash19enable_sm80_to_sm89INS1_16FlashAttnFwdSm80INS1_25CollectiveMainloopFwdSm80ILi4ELi1ELb0EN4cute5tupleIJNS5_1CILi128EEENS7_ILi48EEES8_EEELi128ENS_6half_tEfNS_4arch4Sm80ELb0ELb1ELb1ELb1ELb0ELb0ELb1ELb0EEENS1_21CollectiveEpilogueFwdINS6_IJS8_S8_S9_EEENS6_IJNS7_ILi1EEESH_SH_EEESB_SD_Li128ELb1ELb1ELb0ELb0EEENS1_19SingleTileSchedulerILb1ELb0ELb1ELi128EEEEEEEEEvNT_6ParamsE --------------------------
	.section	.text._ZN7cutlass13device_kernelIN5flash19enable_sm80_to_sm89INS1_16FlashAttnFwdSm80INS1_25CollectiveMainloopFwdSm80ILi4ELi1ELb0EN4cute5tupleIJNS5_1CILi128EEENS7_ILi48EEES8_EEELi128ENS_6half_tEfNS_4arch4Sm80ELb0ELb1ELb1ELb1ELb0ELb0ELb1ELb0EEENS1_21CollectiveEpilogueFwdINS6_IJS8_S8_S9_EEENS6_IJNS7_ILi1EEESH_SH_EEESB_SD_Li128ELb1ELb1ELb0ELb0EEENS1_19SingleTileSchedulerILb1ELb0ELb1ELi128EEEEEEEEEvNT_6ParamsE,"ax",@progbits
	.align	128
.text._ZN7cutlass13device_kernelIN5flash19enable_sm80_to_sm89INS1_16FlashAttnFwdSm80INS1_25CollectiveMainloopFwdSm80ILi4ELi1ELb0EN4cute5tupleIJNS5_1CILi128EEENS7_ILi48EEES8_EEELi128ENS_6half_tEfNS_4arch4Sm80ELb0ELb1ELb1ELb1ELb0ELb0ELb1ELb0EEENS1_21CollectiveEpilogueFwdINS6_IJS8_S8_S9_EEENS6_IJNS7_ILi1EEESH_SH_EEESB_SD_Li128ELb1ELb1ELb0ELb0EEENS1_19SingleTileSchedulerILb1ELb0ELb1ELi128EEEEEEEEEvNT_6ParamsE:
        .type           _ZN7cutlass13device_kernelIN5flash19enable_sm80_to_sm89INS1_16FlashAttnFwdSm80INS1_25CollectiveMainloopFwdSm80ILi4ELi1ELb0EN4cute5tupleIJNS5_1CILi128EEENS7_ILi48EEES8_EEELi128ENS_6half_tEfNS_4arch4Sm80ELb0ELb1ELb1ELb1ELb0ELb0ELb1ELb0EEENS1_21CollectiveEpilogueFwdINS6_IJS8_S8_S9_EEENS6_IJNS7_ILi1EEESH_SH_EEESB_SD_Li128ELb1ELb1ELb0ELb0EEENS1_19SingleTileSchedulerILb1ELb0ELb1ELi128EEEEEEEEEvNT_6ParamsE,@function
        .size           _ZN7cutlass13device_kernelIN5flash19enable_sm80_to_sm89INS1_16FlashAttnFwdSm80INS1_25CollectiveMainloopFwdSm80ILi4ELi1ELb0EN4cute5tupleIJNS5_1CILi128EEENS7_ILi48EEES8_EEELi128ENS_6half_tEfNS_4arch4Sm80ELb0ELb1ELb1ELb1ELb0ELb0ELb1ELb0EEENS1_21CollectiveEpilogueFwdINS6_IJS8_S8_S9_EEENS6_IJNS7_ILi1EEESH_SH_EEESB_SD_Li128ELb1ELb1ELb0ELb0EEENS1_19SingleTileSchedulerILb1ELb0ELb1ELi128EEEEEEEEEvNT_6ParamsE,(.L_x_31 - _ZN7cutlass13device_kernelIN5flash19enable_sm80_to_sm89INS1_16FlashAttnFwdSm80INS1_25CollectiveMainloopFwdSm80ILi4ELi1ELb0EN4cute5tupleIJNS5_1CILi128EEENS7_ILi48EEES8_EEELi128ENS_6half_tEfNS_4arch4Sm80ELb0ELb1ELb1ELb1ELb0ELb0ELb1ELb0EEENS1_21CollectiveEpilogueFwdINS6_IJS8_S8_S9_EEENS6_IJNS7_ILi1EEESH_SH_EEESB_SD_Li128ELb1ELb1ELb0ELb0EEENS1_19SingleTileSchedulerILb1ELb0ELb1ELi128EEEEEEEEEvNT_6ParamsE)
        .other          _ZN7cutlass13device_kernelIN5flash19enable_sm80_to_sm89INS1_16FlashAttnFwdSm80INS1_25CollectiveMainloopFwdSm80ILi4ELi1ELb0EN4cute5tupleIJNS5_1CILi128EEENS7_ILi48EEES8_EEELi128ENS_6half_tEfNS_4arch4Sm80ELb0ELb1ELb1ELb1ELb0ELb0ELb1ELb0EEENS1_21CollectiveEpilogueFwdINS6_IJS8_S8_S9_EEENS6_IJNS7_ILi1EEESH_SH_EEESB_SD_Li128ELb1ELb1ELb0ELb0EEENS1_19SingleTileSchedulerILb1ELb0ELb1ELi128EEEEEEEEEvNT_6ParamsE,@"STO_CUDA_ENTRY STV_DEFAULT"
_ZN7cutlass13device_kernelIN5flash19enable_sm80_to_sm89INS1_16FlashAttnFwdSm80INS1_25CollectiveMainloopFwdSm80ILi4ELi1ELb0EN4cute5tupleIJNS5_1CILi128EEENS7_ILi48EEES8_EEELi128ENS_6half_tEfNS_4arch4Sm80ELb0ELb1ELb1ELb1ELb0ELb0ELb1ELb0EEENS1_21CollectiveEpilogueFwdINS6_IJS8_S8_S9_EEENS6_IJNS7_ILi1EEESH_SH_EEESB_SD_Li128ELb1ELb1ELb0ELb0EEENS1_19SingleTileSchedulerILb1ELb0ELb1ELi128EEEEEEEEEvNT_6ParamsE:
[----:B------:R-:W-:Y:S01]  /*0000*/  LDC R1, c[0x0][0x28] ;  /* 0x00000a00ff017b82 */ /* 0x000fe20000000800 */
[----:B------:R-:W-:Y:S05]  /*0010*/  EXIT ;  /* 0x000000000000794d */ /* 0x000fea0003800000 */
.L_x_13:
        /* <DEDUP_REMOVED lines=14> */
.L_x_31:


//--------------------- .text._ZN7cutlass13device_kernelIN5flash19enable_sm80_to_sm89INS1_16FlashAttnFwdSm80INS1_25CollectiveMainloopFwdSm80ILi4ELi1ELb0EN4cute5tupleIJNS5_1CILi128EEENS7_ILi48EEES8_EEELi128ENS_6half_tEfNS_4arch4Sm80ELb0ELb1ELb1ELb1ELb0ELb1ELb1ELb0EEENS1_21CollectiveEpilogueFwdINS6_IJS8_S8_S9_EEENS6_IJNS7_ILi1EEESH_SH_EEESB_SD_Li128ELb1ELb1ELb0ELb0EEENS1_19SingleTileSchedulerILb1ELb0ELb1ELi128EEEEEEEEEvNT_6ParamsE --------------------------
	.section	.text._ZN7cutlass13device_kernelIN5flash19enable_sm80_to_sm89INS1_16FlashAttnFwdSm80INS1_25CollectiveMainloopFwdSm80ILi4ELi1ELb0EN4cute5tupleIJNS5_1CILi128EEENS7_ILi48EEES8_EEELi128ENS_6half_tEfNS_4arch4Sm80ELb0ELb1ELb1ELb1ELb0ELb1ELb1ELb0EEENS1_21CollectiveEpilogueFwdINS6_IJS8_S8_S9_EEENS6_IJNS7_ILi1EEESH_SH_EEESB_SD_Li128ELb1ELb1ELb0ELb0EEENS1_19SingleTileSchedulerILb1ELb0ELb1ELi128EEEEEEEEEvNT_6ParamsE,"ax",@progbits
	.align	128
.text._ZN7cutlass13device_kernelIN5flash19enable_sm80_to_sm89INS1_16FlashAttnFwdSm80INS1_25CollectiveMainloopFwdSm80ILi4ELi1ELb0EN4cute5tupleIJNS5_1CILi128EEENS7_ILi48EEES8_EEELi128ENS_6half_tEfNS_4arch4Sm80ELb0ELb1ELb1ELb1ELb0ELb1ELb1ELb0EEENS1_21CollectiveEpilogueFwdINS6_IJS8_S8_S9_EEENS6_IJNS7_ILi1EEESH_SH_EEESB_SD_Li128ELb1ELb1ELb0ELb0EEENS1_19SingleTileSchedulerILb1ELb0ELb1ELi128EEEEEEEEEvNT_6ParamsE:
        .type           _ZN7cutlass13device_kernelIN5flash19enable_sm80_to_sm89INS1_16FlashAttnFwdSm80INS1_25CollectiveMainloopFwdSm80ILi4ELi1ELb0EN4cute5tupleIJNS5_1CILi128EEENS7_ILi48EEES8_EEELi128ENS_6half_tEfNS_4arch4Sm80ELb0ELb1ELb1ELb1ELb0ELb1ELb1ELb0EEENS1_21CollectiveEpilogueFwdINS6_IJS8_S8_S9_EEENS6_IJNS7_ILi1EEESH_SH_EEESB_SD_Li128ELb1ELb1ELb0ELb0EEENS1_19SingleTileSchedulerILb1ELb0ELb1ELi128EEEEEEEEEvNT_6ParamsE,@function
        .size           _ZN7cutlass13device_kernelIN5flash19enable_sm80_to_sm89INS1_16FlashAttnFwdSm80INS1_25CollectiveMainloopFwdSm80ILi4ELi1ELb0EN4cute5tupleIJNS5_1CILi128EEENS7_ILi48EEES8_EEELi128ENS_6half_tEfNS_4arch4Sm80ELb0ELb1ELb1ELb1ELb0ELb1ELb1ELb0EEENS1_21CollectiveEpilogueFwdINS6_IJS8_S8_S9_EEENS6_IJNS7_ILi1EEESH_SH_EEESB_SD_Li128ELb1ELb1ELb0ELb0EEENS1_19SingleTileSchedulerILb1ELb0ELb1ELi128EEEEEEEEEvNT_6ParamsE,(.L_x_32 - _ZN7cutlass13device_kernelIN5flash19enable_sm80_to_sm89INS1_16FlashAttnFwdSm80INS1_25CollectiveMainloopFwdSm80ILi4ELi1ELb0EN4cute5tupleIJNS5_1CILi128EEENS7_ILi48EEES8_EEELi128ENS_6half_tEfNS_4arch4Sm80ELb0ELb1ELb1ELb1ELb0ELb1ELb1ELb0EEENS1_21CollectiveEpilogueFwdINS6_IJS8_S8_S9_EEENS6_IJNS7_ILi1EEESH_SH_EEESB_SD_Li128ELb1ELb1ELb0ELb0EEENS1_19SingleTileSchedulerILb1ELb0ELb1ELi128EEEEEEEEEvNT_6ParamsE)
        .other          _ZN7cutlass13device_kernelIN5flash19enable_sm80_to_sm89INS1_16FlashAttnFwdSm80INS1_25CollectiveMainloopFwdSm80ILi4ELi1ELb0EN4cute5tupleIJNS5_1CILi128EEENS7_ILi48EEES8_EEELi128ENS_6half_tEfNS_4arch4Sm80ELb0ELb1ELb1ELb1ELb0ELb1ELb1ELb0EEENS1_21CollectiveEpilogueFwdINS6_IJS8_S8_S9_EEENS6_IJNS7_ILi1EEESH_SH_EEESB_SD_Li128ELb1ELb1ELb0ELb0EEENS1_19SingleTileSchedulerILb1ELb0ELb1ELi128EEEEEEEEEvNT_6ParamsE,@"STO_CUDA_ENTRY STV_DEFAULT"
_ZN7cutlass13device_kernelIN5flash19enable_sm80_to_sm89INS1_16FlashAttnFwdSm80INS1_25CollectiveMainloopFwdSm80ILi4ELi1ELb0EN4cute5tupleIJNS5_1CILi128EEENS7_ILi48EEES8_EEELi128ENS_6half_tEfNS_4arch4Sm80ELb0ELb1ELb1ELb1ELb0ELb1ELb1ELb0EEENS1_21CollectiveEpilogueFwdINS6_IJS8_S8_S9_EEENS6_IJNS7_ILi1EEESH_SH_EEESB_SD_Li128ELb1ELb1ELb0ELb0EEENS1_19SingleTileSchedulerILb1ELb0ELb1ELi128EEEEEEEEEvNT_6ParamsE:
[----:B------:R-:W-:Y:S01]  /*0000*/  LDC R1, c[0x0][0x28] ;  /* 0x00000a00ff017b82 */ /* 0x000fe20000000800 */
[----:B------:R-:W-:Y:S05]  /*0010*/  EXIT ;  /* 0x000000000000794d */ /* 0x000fea0003800000 */
.L_x_14:
        /* <DEDUP_REMOVED lines=14> */
.L_x_32:


//--------------------- .text._ZN7cutlass13device_kernelIN5flash19enable_sm80_to_sm89INS1_16FlashAttnFwdSm80INS1_25CollectiveMainloopFwdSm80ILi4ELi1ELb0EN4cute5tupleIJNS5_1CILi128EEENS7_ILi64EEES8_EEELi128ENS_6half_tEfNS_4arch4Sm80ELb1ELb0ELb1ELb0ELb0ELb0ELb1ELb0EEENS1_21CollectiveEpilogueFwdINS6_IJS8_S8_S9_EEENS6_IJNS7_ILi1EEESH_SH_EEESB_SD_Li128ELb0ELb1ELb0ELb0EEENS1_30DynamicPersistentTileSchedulerILi128ELi128ELb0ELb1ELb0EEEEEEEEEvNT_6ParamsE --------------------------
	.section	.text._ZN7cutlass13device_kernelIN5flash19enable_sm80_to_sm89INS1_16FlashAttnFwdSm80INS1_25CollectiveMainloopFwdSm80ILi4ELi1ELb0EN4cute5tupleIJNS5_1CILi128EEENS7_ILi64EEES8_EEELi128ENS_6half_tEfNS_4arch4Sm80ELb1ELb0ELb1ELb0ELb0ELb0ELb1ELb0EEENS1_21CollectiveEpilogueFwdINS6_IJS8_S8_S9_EEENS6_IJNS7_ILi1EEESH_SH_EEESB_SD_Li128ELb0ELb1ELb0ELb0EEENS1_30DynamicPersistentTileSchedulerILi128ELi128ELb0ELb1ELb0EEEEEEEEEvNT_6ParamsE,"ax",@progbits
	.align	128
.text._ZN7cutlass13device_kernelIN5flash19enable_sm80_to_sm89INS1_16FlashAttnFwdSm80INS1_25CollectiveMainloopFwdSm80ILi4ELi1ELb0EN4cute5tupleIJNS5_1CILi128EEENS7_ILi64EEES8_EEELi128ENS_6half_tEfNS_4arch4Sm80ELb1ELb0ELb1ELb0ELb0ELb0ELb1ELb0EEENS1_21CollectiveEpilogueFwdINS6_IJS8_S8_S9_EEENS6_IJNS7_ILi1EEESH_SH_EEESB_SD_Li128ELb0ELb1ELb0ELb0EEENS1_30DynamicPersistentTileSchedulerILi128ELi128ELb0ELb1ELb0EEEEEEEEEvNT_6ParamsE:
        .type           _ZN7cutlass13device_kernelIN5flash19enable_sm80_to_sm89INS1_16FlashAttnFwdSm80INS1_25CollectiveMainloopFwdSm80ILi4ELi1ELb0EN4cute5tupleIJNS5_1CILi128EEENS7_ILi64EEES8_EEELi128ENS_6half_tEfNS_4arch4Sm80ELb1ELb0ELb1ELb0ELb0ELb0ELb1ELb0EEENS1_21CollectiveEpilogueFwdINS6_IJS8_S8_S9_EEENS6_IJNS7_ILi1EEESH_SH_EEESB_SD_Li128ELb0ELb1ELb0ELb0EEENS1_30DynamicPersistentTileSchedulerILi128ELi128ELb0ELb1ELb0EEEEEEEEEvNT_6ParamsE,@function
        .size           _ZN7cutlass13device_kernelIN5flash19enable_sm80_to_sm89INS1_16FlashAttnFwdSm80INS1_25CollectiveMainloopFwdSm80ILi4ELi1ELb0EN4cute5tupleIJNS5_1CILi128EEENS7_ILi64EEES8_EEELi128ENS_6half_tEfNS_4arch4Sm80ELb1ELb0ELb1ELb0ELb0ELb0ELb1ELb0EEENS1_21CollectiveEpilogueFwdINS6_IJS8_S8_S9_EEENS6_IJNS7_ILi1EEESH_SH_EEESB_SD_Li128ELb0ELb1ELb0ELb0EEENS1_30DynamicPersistentTileSchedulerILi128ELi128ELb0ELb1ELb0EEEEEEEEEvNT_6ParamsE,(.L_x_33 - _ZN7cutlass13device_kernelIN5flash19enable_sm80_to_sm89INS1_16FlashAttnFwdSm80INS1_25CollectiveMainloopFwdSm80ILi4ELi1ELb0EN4cute5tupleIJNS5_1CILi128EEENS7_ILi64EEES8_EEELi128ENS_6half_tEfNS_4arch4Sm80ELb1ELb0ELb1ELb0ELb0ELb0ELb1ELb0EEENS1_21CollectiveEpilogueFwdINS6_IJS8_S8_S9_EEENS6_IJNS7_ILi1EEESH_SH_EEESB_SD_Li128ELb0ELb1ELb0ELb0EEENS1_30DynamicPersistentTileSchedulerILi128ELi128ELb0ELb1ELb0EEEEEEEEEvNT_6ParamsE)
        .other          _ZN7cutlass13device_kernelIN5flash19enable_sm80_to_sm89INS1_16FlashAttnFwdSm80INS1_25CollectiveMainloopFwdSm80ILi4ELi1ELb0EN4cute5tupleIJNS5_1CILi128EEENS7_ILi64EEES8_EEELi128ENS_6half_tEfNS_4arch4Sm80ELb1ELb0ELb1ELb0ELb0ELb0ELb1ELb0EEENS1_21CollectiveEpilogueFwdINS6_IJS8_S8_S9_EEENS6_IJNS7_ILi1EEESH_SH_EEESB_SD_Li128ELb0ELb1ELb0ELb0EEENS1_30DynamicPersistentTileSchedulerILi128ELi128ELb0ELb1ELb0EEEEEEEEEvNT_6ParamsE,@"STO_CUDA_ENTRY STV_DEFAULT"
_ZN7cutlass13device_kernelIN5flash19enable_sm80_to_sm89INS1_16FlashAttnFwdSm80INS1_25CollectiveMainloopFwdSm80ILi4ELi1ELb0EN4cute5tupleIJNS5_1CILi128EEENS7_ILi64EEES8_EEELi128ENS_6half_tEfNS_4arch4Sm80ELb1ELb0ELb1ELb0ELb0ELb0ELb1ELb0EEENS1_21CollectiveEpilogueFwdINS6_IJS8_S8_S9_EEENS6_IJNS7_ILi1EEESH_SH_EEESB_SD_Li128ELb0ELb1ELb0ELb0EEENS1_30DynamicPersistentTileSchedulerILi128ELi128ELb0ELb1ELb0EEEEEEEEEvNT_6ParamsE:
[----:B------:R-:W-:Y:S01]  /*0000*/  LDC R1, c[0x0][0x28] ;  /* 0x00000a00ff017b82 */ /* 0x000fe20000000800 */
[----:B------:R-:W-:Y:S05]  /*0010*/  EXIT ;  /* 0x000000000000794d */ /* 0x000fea0003800000 */
.L_x_15:
        /* <DEDUP_REMOVED lines=14> */
.L_x_33:


//--------------------- .text._ZN7cutlass13device_kernelIN5flash19enable_sm80_to_sm89INS1_16FlashAttnFwdSm80INS1_25CollectiveMainloopFwdSm80ILi4ELi1ELb0EN4cute5tupleIJNS5_1CILi128EEENS7_ILi64EEES8_EEELi128ENS_6half_tEfNS_4arch4Sm80ELb1ELb0ELb1ELb1ELb0ELb0ELb1ELb0EEENS1_21CollectiveEpilogueFwdINS6_IJS8_S8_S9_EEENS6_IJNS7_ILi1EEESH_SH_EEESB_SD_Li128ELb1ELb1ELb0ELb0EEENS1_19SingleTileSchedulerILb1ELb0ELb1ELi128EEEEEEEEEvNT_6ParamsE --------------------------
	.section	.text._ZN7cutlass13device_kernelIN5flash19enable_sm80_to_sm89INS1_16FlashAttnFwdSm80INS1_25CollectiveMainloopFwdSm80ILi4ELi1ELb0EN4cute5tupleIJNS5_1CILi128EEENS7_ILi64EEES8_EEELi128ENS_6half_tEfNS_4arch4Sm80ELb1ELb0ELb1ELb1ELb0ELb0ELb1ELb0EEENS1_21CollectiveEpilogueFwdINS6_IJS8_S8_S9_EEENS6_IJNS7_ILi1EEESH_SH_EEESB_SD_Li128ELb1ELb1ELb0ELb0EEENS1_19SingleTileSchedulerILb1ELb0ELb1ELi128EEEEEEEEEvNT_6ParamsE,"ax",@progbits
	.align	128
.text._ZN7cutlass13device_kernelIN5flash19enable_sm80_to_sm89INS1_16FlashAttnFwdSm80INS1_25CollectiveMainloopFwdSm80ILi4ELi1ELb0EN4cute5tupleIJNS5_1CILi128EEENS7_ILi64EEES8_EEELi128ENS_6half_tEfNS_4arch4Sm80ELb1ELb0ELb1ELb1ELb0ELb0ELb1ELb0EEENS1_21CollectiveEpilogueFwdINS6_IJS8_S8_S9_EEENS6_IJNS7_ILi1EEESH_SH_EEESB_SD_Li128ELb1ELb1ELb0ELb0EEENS1_19SingleTileSchedulerILb1ELb0ELb1ELi128EEEEEEEEEvNT_6ParamsE:
        .type           _ZN7cutlass13device_kernelIN5flash19enable_sm80_to_sm89INS1_16FlashAttnFwdSm80INS1_25CollectiveMainloopFwdSm80ILi4ELi1ELb0EN4cute5tupleIJNS5_1CILi128EEENS7_ILi64EEES8_EEELi128ENS_6half_tEfNS_4arch4Sm80ELb1ELb0ELb1ELb1ELb0ELb0ELb1ELb0EEENS1_21CollectiveEpilogueFwdINS6_IJS8_S8_S9_EEENS6_IJNS7_ILi1EEESH_SH_EEESB_SD_Li128ELb1ELb1ELb0ELb0EEENS1_19SingleTileSchedulerILb1ELb0ELb1ELi128EEEEEEEEEvNT_6ParamsE,@function
        .size           _ZN7cutlass13device_kernelIN5flash19enable_sm80_to_sm89INS1_16FlashAttnFwdSm80INS1_25CollectiveMainloopFwdSm80ILi4ELi1ELb0EN4cute5tupleIJNS5_1CILi128EEENS7_ILi64EEES8_EEELi128ENS_6half_tEfNS_4arch4Sm80ELb1ELb0ELb1ELb1ELb0ELb0ELb1ELb0EEENS1_21CollectiveEpilogueFwdINS6_IJS8_S8_S9_EEENS6_IJNS7_ILi1EEESH_SH_EEESB_SD_Li128ELb1ELb1ELb0ELb0EEENS1_19SingleTileSchedulerILb1ELb0ELb1ELi128EEEEEEEEEvNT_6ParamsE,(.L_x_34 - _ZN7cutlass13device_kernelIN5flash19enable_sm80_to_sm89INS1_16FlashAttnFwdSm80INS1_25CollectiveMainloopFwdSm80ILi4ELi1ELb0EN4cute5tupleIJNS5_1CILi128EEENS7_ILi64EEES8_EEELi128ENS_6half_tEfNS_4arch4Sm80ELb1ELb0ELb1ELb1ELb0ELb0ELb1ELb0EEENS1_21CollectiveEpilogueFwdINS6_IJS8_S8_S9_EEENS6_IJNS7_ILi1EEESH_SH_EEESB_SD_Li128ELb1ELb1ELb0ELb0EEENS1_19SingleTileSchedulerILb1ELb0ELb1ELi128EEEEEEEEEvNT_6ParamsE)
        .other          _ZN7cutlass13device_kernelIN5flash19enable_sm80_to_sm89INS1_16FlashAttnFwdSm80INS1_25CollectiveMainloopFwdSm80ILi4ELi1ELb0EN4cute5tupleIJNS5_1CILi128EEENS7_ILi64EEES8_EEELi128ENS_6half_tEfNS_4arch4Sm80ELb1ELb0ELb1ELb1ELb0ELb0ELb1ELb0EEENS1_21CollectiveEpilogueFwdINS6_IJS8_S8_S9_EEENS6_IJNS7_ILi1EEESH_SH_EEESB_SD_Li128ELb1ELb1ELb0ELb0EEENS1_19SingleTileSchedulerILb1ELb0ELb1ELi128EEEEEEEEEvNT_6ParamsE,@"STO_CUDA_ENTRY STV_DEFAULT"
_ZN7cutlass13device_kernelIN5flash19enable_sm80_to_sm89INS1_16FlashAttnFwdSm80INS1_25CollectiveMainloopFwdSm80ILi4ELi1ELb0EN4cute5tupleIJNS5_1CILi128EEENS7_ILi64EEES8_EEELi128ENS_6half_tEfNS_4arch4Sm80ELb1ELb0ELb1ELb1ELb0ELb0ELb1ELb0EEENS1_21CollectiveEpilogueFwdINS6_IJS8_S8_S9_EEENS6_IJNS7_ILi1EEESH_SH_EEESB_SD_Li128ELb1ELb1ELb0ELb0EEENS1_19SingleTileSchedulerILb1ELb0ELb1ELi128EEEEEEEEEvNT_6ParamsE:
[----:B------:R-:W-:Y:S01]  /*0000*/  LDC R1, c[0x0][0x28] ;  /* 0x00000a00ff017b82 */ /* 0x000fe20000000800 */
[----:B------:R-:W-:Y:S05]  /*0010*/  EXIT ;  /* 0x000000000000794d */ /* 0x000fea0003800000 */
.L_x_16:
        /* <DEDUP_REMOVED lines=14> */
.L_x_34:


//--------------------- .text._ZN7cutlass13device_kernelIN5flash19enable_sm80_to_sm89INS1_16FlashAttnFwdSm80INS1_25CollectiveMainloopFwdSm80ILi4ELi1ELb0EN4cute5tupleIJNS5_1CILi128EEENS7_ILi64EEES8_EEELi128ENS_6half_tEfNS_4arch4Sm80ELb1ELb0ELb1ELb1ELb0ELb1ELb1ELb0EEENS1_21CollectiveEpilogueFwdINS6_IJS8_S8_S9_EEENS6_IJNS7_ILi1EEESH_SH_EEESB_SD_Li128ELb1ELb1ELb0ELb0EEENS1_19SingleTileSchedulerILb1ELb0ELb1ELi128EEEEEEEEEvNT_6ParamsE --------------------------
	.section	.text._ZN7cutlass13device_kernelIN5flash19enable_sm80_to_sm89INS1_16FlashAttnFwdSm80INS1_25CollectiveMainloopFwdSm80ILi4ELi1ELb0EN4cute5tupleIJNS5_1CILi128EEENS7_ILi64EEES8_EEELi128ENS_6half_tEfNS_4arch4Sm80ELb1ELb0ELb1ELb1ELb0ELb1ELb1ELb0EEENS1_21CollectiveEpilogueFwdINS6_IJS8_S8_S9_EEENS6_IJNS7_ILi1EEESH_SH_EEESB_SD_Li128ELb1ELb1ELb0ELb0EEENS1_19SingleTileSchedulerILb1ELb0ELb1ELi128EEEEEEEEEvNT_6ParamsE,"ax",@progbits
	.align	128
.text._ZN7cutlass13device_kernelIN5flash19enable_sm80_to_sm89INS1_16FlashAttnFwdSm80INS1_25CollectiveMainloopFwdSm80ILi4ELi1ELb0EN4cute5tupleIJNS5_1CILi128EEENS7_ILi64EEES8_EEELi128ENS_6half_tEfNS_4arch4Sm80ELb1ELb0ELb1ELb1ELb0ELb1ELb1ELb0EEENS1_21CollectiveEpilogueFwdINS6_IJS8_S8_S9_EEENS6_IJNS7_ILi1EEESH_SH_EEESB_SD_Li128ELb1ELb1ELb0ELb0EEENS1_19SingleTileSchedulerILb1ELb0ELb1ELi128EEEEEEEEEvNT_6ParamsE:
        .type           _ZN7cutlass13device_kernelIN5flash19enable_sm80_to_sm89INS1_16FlashAttnFwdSm80INS1_25CollectiveMainloopFwdSm80ILi4ELi1ELb0EN4cute5tupleIJNS5_1CILi128EEENS7_ILi64EEES8_EEELi128ENS_6half_tEfNS_4arch4Sm80ELb1ELb0ELb1ELb1ELb0ELb1ELb1ELb0EEENS1_21CollectiveEpilogueFwdINS6_IJS8_S8_S9_EEENS6_IJNS7_ILi1EEESH_SH_EEESB_SD_Li128ELb1ELb1ELb0ELb0EEENS1_19SingleTileSchedulerILb1ELb0ELb1ELi128EEEEEEEEEvNT_6ParamsE,@function
        .size           _ZN7cutlass13device_kernelIN5flash19enable_sm80_to_sm89INS1_16FlashAttnFwdSm80INS1_25CollectiveMainloopFwdSm80ILi4ELi1ELb0EN4cute5tupleIJNS5_1CILi128EEENS7_ILi64EEES8_EEELi128ENS_6half_tEfNS_4arch4Sm80ELb1ELb0ELb1ELb1ELb0ELb1ELb1ELb0EEENS1_21CollectiveEpilogueFwdINS6_IJS8_S8_S9_EEENS6_IJNS7_ILi1EEESH_SH_EEESB_SD_Li128ELb1ELb1ELb0ELb0EEENS1_19SingleTileSchedulerILb1ELb0ELb1ELi128EEEEEEEEEvNT_6ParamsE,(.L_x_35 - _ZN7cutlass13device_kernelIN5flash19enable_sm80_to_sm89INS1_16FlashAttnFwdSm80INS1_25CollectiveMainloopFwdSm80ILi4ELi1ELb0EN4cute5tupleIJNS5_1CILi128EEENS7_ILi64EEES8_EEELi128ENS_6half_tEfNS_4arch4Sm80ELb1ELb0ELb1ELb1ELb0ELb1ELb1ELb0EEENS1_21CollectiveEpilogueFwdINS6_IJS8_S8_S9_EEENS6_IJNS7_ILi1EEESH_SH_EEESB_SD_Li128ELb1ELb1ELb0ELb0EEENS1_19SingleTileSchedulerILb1ELb0ELb1ELi128EEEEEEEEEvNT_6ParamsE)
        .other          _ZN7cutlass13device_kernelIN5flash19enable_sm80_to_sm89INS1_16FlashAttnFwdSm80INS1_25CollectiveMainloopFwdSm80ILi4ELi1ELb0EN4cute5tupleIJNS5_1CILi128EEENS7_ILi64EEES8_EEELi128ENS_6half_tEfNS_4arch4Sm80ELb1ELb0ELb1ELb1ELb0ELb1ELb1ELb0EEENS1_21CollectiveEpilogueFwdINS6_IJS8_S8_S9_EEENS6_IJNS7_ILi1EEESH_SH_EEESB_SD_Li128ELb1ELb1ELb0ELb0EEENS1_19SingleTileSchedulerILb1ELb0ELb1ELi128EEEEEEEEEvNT_6ParamsE,@"STO_CUDA_ENTRY STV_DEFAULT"
_ZN7cutlass13device_kernelIN5flash19enable_sm80_to_sm89INS1_16FlashAttnFwdSm80INS1_25CollectiveMainloopFwdSm80ILi4ELi1ELb0EN4cute5tupleIJNS5_1CILi128EEENS7_ILi64EEES8_EEELi128ENS_6half_tEfNS_4arch4Sm80ELb1ELb0ELb1ELb1ELb0ELb1ELb1ELb0EEENS1_21CollectiveEpilogueFwdINS6_IJS8_S8_S9_EEENS6_IJNS7_ILi1EEESH_SH_EEESB_SD_Li128ELb1ELb1ELb0ELb0EEENS1_19SingleTileSchedulerILb1ELb0ELb1ELi128EEEEEEEEEvNT_6ParamsE:
[----:B------:R-:W-:Y:S01]  /*0000*/  LDC R1, c[0x0][0x28] ;  /* 0x00000a00ff017b82 */ /* 0x000fe20000000800 */
[----:B------:R-:W-:Y:S05]  /*0010*/  EXIT ;  /* 0x000000000000794d */ /* 0x000fea0003800000 */
.L_x_17:
        /* <DEDUP_REMOVED lines=14> */
.L_x_35:


//--------------------- .nv.shared.reserved.0     --------------------------
	.section	.nv.shared.reserved.0,"aw",@nobits
	.weak		__nv_reservedSMEM_offset_0_alias
	.size		__nv_reservedSMEM_offset_0_alias, 0, 0
	.other		__nv_reservedSMEM_offset_0_alias,@"STO_CUDA_RESERVED_SHARED STV_DEFAULT"
__nv_reservedSMEM_offset_0_alias:
	.zero		0


//--------------------- .nv.global                --------------------------
	.section	.nv.global,"aw",@nobits
.nv.global:
	.type		_ZN74_INTERNAL_d3484f62_38_flash_fwd_hdim128_fp16_softcap_sm80_cu_ceb34e2a_34814cute1_E,@object
	.size		_ZN74_INTERNAL_d3484f62_38_flash_fwd_hdim128_fp16_softcap_sm80_cu_ceb34e2a_34814cute1_E,(_ZN74_INTERNAL_d3484f62_38_flash_fwd_hdim128_fp16_softcap_sm80_cu_ceb34e2a_34814cuda3std3__45__cpo6cbeginE - _ZN74_INTERNAL_d3484f62_38_flash_fwd_hdim128_fp16_softcap_sm80_cu_ceb34e2a_34814cute1_E)
_ZN74_INTERNAL_d3484f62_38_flash_fwd_hdim128_fp16_softcap_sm80_cu_ceb34e2a_34814cute1_E:
	.zero		1
	.type		_ZN74_INTERNAL_d3484f62_38_flash_fwd_hdim128_fp16_softcap_sm80_cu_ceb34e2a_34814cuda3std3__45__cpo6cbeginE,@object
	.size		_ZN74_INTERNAL_d3484f62_38_flash_fwd_hdim128_fp16_softcap_sm80_cu_ceb34e2a_34814cuda3std3__45__cpo6cbeginE,(_ZN74_INTERNAL_d3484f62_38_flash_fwd_hdim128_fp16_softcap_sm80_cu_ceb34e2a_34814cuda3std3__48in_placeE - _ZN74_INTERNAL_d3484f62_38_flash_fwd_hdim128_fp16_softcap_sm80_cu_ceb34e2a_34814cuda3std3__45__cpo6cbeginE)
_ZN74_INTERNAL_d3484f62_38_flash_fwd_hdim128_fp16_softcap_sm80_cu_ceb34e2a_34814cuda3std3__45__cpo6cbeginE:
	.zero		1
	.type		_ZN74_INTERNAL_d3484f62_38_flash_fwd_hdim128_fp16_softcap_sm80_cu_ceb34e2a_34814cuda3std3__48in_placeE,@object
	.size		_ZN74_INTERNAL_d3484f62_38_flash_fwd_hdim128_fp16_softcap_sm80_cu_ceb34e2a_34814cuda3std3__48in_placeE,(_ZN74_INTERNAL_d3484f62_38_flash_fwd_hdim128_fp16_softcap_sm80_cu_ceb34e2a_34814cuda3std6ranges3__45__cpo9iter_moveE - _ZN74_INTERNAL_d3484f62_38_flash_fwd_hdim128_fp16_softcap_sm80_cu_ceb34e2a_34814cuda3std3__48in_placeE)
_ZN74_INTERNAL_d3484f62_38_flash_fwd_hdim128_fp16_softcap_sm80_cu_ceb34e2a_34814cuda3std3__48in_placeE:
	.zero		1
	.type		_ZN74_INTERNAL_d3484f62_38_flash_fwd_hdim128_fp16_softcap_sm80_cu_ceb34e2a_34814cuda3std6ranges3__45__cpo9iter_moveE,@object
	.size		_ZN74_INTERNAL_d3484f62_38_flash_fwd_hdim128_fp16_softcap_sm80_cu_ceb34e2a_34814cuda3std6ranges3__45__cpo9iter_moveE,(_ZN74_INTERNAL_d3484f62_38_flash_fwd_hdim128_fp16_softcap_sm80_cu_ceb34e2a_34814cuda3std3__45__cpo5beginE - _ZN74_INTERNAL_d3484f62_38_flash_fwd_hdim128_fp16_softcap_sm80_cu_ceb34e2a_34814cuda3std6ranges3__45__cpo9iter_moveE)
_ZN74_INTERNAL_d3484f62_38_flash_fwd_hdim128_fp16_softcap_sm80_cu_ceb34e2a_34814cuda3std6ranges3__45__cpo9iter_moveE:
	.zero		1
	.type		_ZN74_INTERNAL_d3484f62_38_flash_fwd_hdim128_fp16_softcap_sm80_cu_ceb34e2a_34814cuda3std3__45__cpo5beginE,@object
	.size		_ZN74_INTERNAL_d3484f62_38_flash_fwd_hdim128_fp16_softcap_sm80_cu_ceb34e2a_34814cuda3std3__45__cpo5beginE,(_ZN74_INTERNAL_d3484f62_38_flash_fwd_hdim128_fp16_softcap_sm80_cu_ceb34e2a_34814cuda3std3__476_GLOBAL__N__d3484f62_38_flash_fwd_hdim128_fp16_softcap_sm80_cu_ceb34e2a_34816ignoreE - _ZN74_INTERNAL_d3484f62_38_flash_fwd_hdim128_fp16_softcap_sm80_cu_ceb34e2a_34814cuda3std3__45__cpo5beginE)
_ZN74_INTERNAL_d3484f62_38_flash_fwd_hdim128_fp16_softcap_sm80_cu_ceb34e2a_34814cuda3std3__45__cpo5beginE:
	.zero		1
	.type		_ZN74_INTERNAL_d3484f62_38_flash_fwd_hdim128_fp16_softcap_sm80_cu_ceb34e2a_34814cuda3std3__476_GLOBAL__N__d3484f62_38_flash_fwd_hdim128_fp16_softcap_sm80_cu_ceb34e2a_34816ignoreE,@object
	.size		_ZN74_INTERNAL_d3484f62_38_flash_fwd_hdim128_fp16_softcap_sm80_cu_ceb34e2a_34814cuda3std3__476_GLOBAL__N__d3484f62_38_flash_fwd_hdim128_fp16_softcap_sm80_cu_ceb34e2a_34816ignoreE,(_ZN74_INTERNAL_d3484f62_38_flash_fwd_hdim128_fp16_softcap_sm80_cu_ceb34e2a_34814cute7productE - _ZN74_INTERNAL_d3484f62_38_flash_fwd_hdim128_fp16_softcap_sm80_cu_ceb34e2a_34814cuda3std3__476_GLOBAL__N__d3484f62_38_flash_fwd_hdim128_fp16_softcap_sm80_cu_ceb34e2a_34816ignoreE)
_ZN74_INTERNAL_d3484f62_38_flash_fwd_hdim128_fp16_softcap_sm80_cu_ceb34e2a_34814cuda3std3__476_GLOBAL__N__d3484f62_38_flash_fwd_hdim128_fp16_softcap_sm80_cu_ceb34e2a_34816ignoreE:
	.zero		1
	.type		_ZN74_INTERNAL_d3484f62_38_flash_fwd_hdim128_fp16_softcap_sm80_cu_ceb34e2a_34814cute7productE,@object
	.size		_ZN74_INTERNAL_d3484f62_38_flash_fwd_hdim128_fp16_softcap_sm80_cu_ceb34e2a_34814cute7productE,(_ZN74_INTERNAL_d3484f62_38_flash_fwd_hdim128_fp16_softcap_sm80_cu_ceb34e2a_34814cuda3std3__45__cpo3endE - _ZN74_INTERNAL_d3484f62_38_flash_fwd_hdim128_fp16_softcap_sm80_cu_ceb34e2a_34814cute7productE)
_ZN74_INTERNAL_d3484f62_38_flash_fwd_hdim128_fp16_softcap_sm80_cu_ceb34e2a_34814cute7productE:
	.zero		1
	.type		_ZN74_INTERNAL_d3484f62_38_flash_fwd_hdim128_fp16_softcap_sm80_cu_ceb34e2a_34814cuda3std3__45__cpo3endE,@object
	.size		_ZN74_INTERNAL_d3484f62_38_flash_fwd_hdim128_fp16_softcap_sm80_cu_ceb34e2a_34814cuda3std3__45__cpo3endE,(_ZN74_INTERNAL_d3484f62_38_flash_fwd_hdim128_fp16_softcap_sm80_cu_ceb34e2a_34814cuda3std3__419piecewise_constructE - _ZN74_INTERNAL_d3484f62_38_flash_fwd_hdim128_fp16_softcap_sm80_cu_ceb34e2a_34814cuda3std3__45__cpo3endE)
_ZN74_INTERNAL_d3484f62_38_flash_fwd_hdim128_fp16_softcap_sm80_cu_ceb34e2a_34814cuda3std3__45__cpo3endE:
	.zero		1
	.type		_ZN74_INTERNAL_d3484f62_38_flash_fwd_hdim128_fp16_softcap_sm80_cu_ceb34e2a_34814cuda3std3__419piecewise_constructE,@object
	.size		_ZN74_INTERNAL_d3484f62_38_flash_fwd_hdim128_fp16_softcap_sm80_cu_ceb34e2a_34814cuda3std3__419piecewise_constructE,(_ZN74_INTERNAL_d3484f62_38_flash_fwd_hdim128_fp16_softcap_sm80_cu_ceb34e2a_34814cuda3std3__45__cpo4cendE - _ZN74_INTERNAL_d3484f62_38_flash_fwd_hdim128_fp16_softcap_sm80_cu_ceb34e2a_34814cuda3std3__419piecewise_constructE)
_ZN74_INTERNAL_d3484f62_38_flash_fwd_hdim128_fp16_softcap_sm80_cu_ceb34e2a_34814cuda3std3__419piecewise_constructE:
	.zero		1
	.type		_ZN74_INTERNAL_d3484f62_38_flash_fwd_hdim128_fp16_softcap_sm80_cu_ceb34e2a_34814cuda3std3__45__cpo4cendE,@object
	.size		_ZN74_INTERNAL_d3484f62_38_flash_fwd_hdim128_fp16_softcap_sm80_cu_ceb34e2a_34814cuda3std3__45__cpo4cendE,(_ZN74_INTERNAL_d3484f62_38_flash_fwd_hdim128_fp16_softcap_sm80_cu_ceb34e2a_34814cuda3std6ranges3__45__cpo4swapE - _ZN74_INTERNAL_d3484f62_38_flash_fwd_hdim128_fp16_softcap_sm80_cu_ceb34e2a_34814cuda3std3__45__cpo4cendE)
_ZN74_INTERNAL_d3484f62_38_flash_fwd_hdim128_fp16_softcap_sm80_cu_ceb34e2a_34814cuda3std3__45__cpo4cendE:
	.zero		1
	.type		_ZN74_INTERNAL_d3484f62_38_flash_fwd_hdim128_fp16_softcap_sm80_cu_ceb34e2a_34814cuda3std6ranges3__45__cpo4swapE,@object
	.size		_ZN74_INTERNAL_d3484f62_38_flash_fwd_hdim128_fp16_softcap_sm80_cu_ceb34e2a_34814cuda3std6ranges3__45__cpo4swapE,(.L_7 - _ZN74_INTERNAL_d3484f62_38_flash_fwd_hdim128_fp16_softcap_sm80_cu_ceb34e2a_34814cuda3std6ranges3__45__cpo4swapE)
_ZN74_INTERNAL_d3484f62_38_flash_fwd_hdim128_fp16_softcap_sm80_cu_ceb34e2a_34814cuda3std6ranges3__45__cpo4swapE:
	.zero		1
.L_7:


//--------------------- .nv.constant0._ZN7cutlass13device_kernelIN5flash19enable_sm80_to_sm89INS1_16FlashAttnFwdSm80INS1_25CollectiveMainloopFwdSm80ILi8ELi1ELb1EN4cute5tupleIJNS5_1CILi128EEES8_S8_EEELi128ENS_6half_tEfNS_4arch4Sm80ELb0ELb0ELb1ELb0ELb0ELb0ELb1ELb0EEENS1_21CollectiveEpilogueFwdIS9_NS6_IJNS7_ILi1EEESF_SF_EEESA_SC_Li256ELb0ELb1ELb0ELb0EEENS1_19SingleTileSchedulerILb0ELb0ELb1ELi128EEEEEEEEEvNT_6ParamsE --------------------------
	.section	.nv.constant0._ZN7cutlass13device_kernelIN5flash19enable_sm80_to_sm89INS1_16FlashAttnFwdSm80INS1_25CollectiveMainloopFwdSm80ILi8ELi1ELb1EN4cute5tupleIJNS5_1CILi128EEES8_S8_EEELi128ENS_6half_tEfNS_4arch4Sm80ELb0ELb0ELb1ELb0ELb0ELb0ELb1ELb0EEENS1_21CollectiveEpilogueFwdIS9_NS6_IJNS7_ILi1EEESF_SF_EEESA_SC_Li256ELb0ELb1ELb0ELb0EEENS1_19SingleTileSchedulerILb0ELb0ELb1ELi128EEEEEEEEEvNT_6ParamsE,"a",@progbits
	.sectionflags	@""
	.align	4
.nv.constant0._ZN7cutlass13device_kernelIN5flash19enable_sm80_to_sm89INS1_16FlashAttnFwdSm80INS1_25CollectiveMainloopFwdSm80ILi8ELi1ELb1EN4cute5tupleIJNS5_1CILi128EEES8_S8_EEELi128ENS_6half_tEfNS_4arch4Sm80ELb0ELb0ELb1ELb0ELb0ELb0ELb1ELb0EEENS1_21CollectiveEpilogueFwdIS9_NS6_IJNS7_ILi1EEESF_SF_EEESA_SC_Li256ELb0ELb1ELb0ELb0EEENS1_19SingleTileSchedulerILb0ELb0ELb1ELi128EEEEEEEEEvNT_6ParamsE:
	.zero		1576


//--------------------- .nv.constant0._ZN7cutlass13device_kernelIN5flash19enable_sm80_to_sm89INS1_16FlashAttnFwdSm80INS1_25CollectiveMainloopFwdSm80ILi8ELi1ELb1EN4cute5tupleIJNS5_1CILi128EEES8_S8_EEELi128ENS_6half_tEfNS_4arch4Sm80ELb0ELb0ELb1ELb1ELb0ELb0ELb1ELb0EEENS1_21CollectiveEpilogueFwdIS9_NS6_IJNS7_ILi1EEESF_SF_EEESA_SC_Li256ELb1ELb1ELb0ELb0EEENS1_19SingleTileSchedulerILb1ELb0ELb1ELi128EEEEEEEEEvNT_6ParamsE --------------------------
	.section	.nv.constant0._ZN7cutlass13device_kernelIN5flash19enable_sm80_to_sm89INS1_16FlashAttnFwdSm80INS1_25CollectiveMainloopFwdSm80ILi8ELi1ELb1EN4cute5tupleIJNS5_1CILi128EEES8_S8_EEELi128ENS_6half_tEfNS_4arch4Sm80ELb0ELb0ELb1ELb1ELb0ELb0ELb1ELb0EEENS1_21CollectiveEpilogueFwdIS9_NS6_IJNS7_ILi1EEESF_SF_EEESA_SC_Li256ELb1ELb1ELb0ELb0EEENS1_19SingleTileSchedulerILb1ELb0ELb1ELi128EEEEEEEEEvNT_6ParamsE,"a",@progbits
	.sectionflags	@""
	.align	4
.nv.constant0._ZN7cutlass13device_kernelIN5flash19enable_sm80_to_sm89INS1_16FlashAttnFwdSm80INS1_25CollectiveMainloopFwdSm80ILi8ELi1ELb1EN4cute5tupleIJNS5_1CILi128EEES8_S8_EEELi128ENS_6half_tEfNS_4arch4Sm80ELb0ELb0ELb1ELb1ELb0ELb0ELb1ELb0EEENS1_21CollectiveEpilogueFwdIS9_NS6_IJNS7_ILi1EEESF_SF_EEESA_SC_Li256ELb1ELb1ELb0ELb0EEENS1_19SingleTileSchedulerILb1ELb0ELb1ELi128EEEEEEEEEvNT_6ParamsE:
	.zero		1576


//--------------------- .nv.constant0._ZN7cutlass13device_kernelIN5flash19enable_sm80_to_sm89INS1_16FlashAttnFwdSm80INS1_25CollectiveMainloopFwdSm80ILi8ELi1ELb1EN4cute5tupleIJNS5_1CILi128EEES8_S8_EEELi128ENS_6half_tEfNS_4arch4Sm80ELb0ELb0ELb1ELb1ELb0ELb1ELb1ELb0EEENS1_21CollectiveEpilogueFwdIS9_NS6_IJNS7_ILi1EEESF_SF_EEESA_SC_Li256ELb1ELb1ELb0ELb0EEENS1_19SingleTileSchedulerILb1ELb0ELb1ELi128EEEEEEEEEvNT_6ParamsE --------------------------
	.section	.nv.constant0._ZN7cutlass13device_kernelIN5flash19enable_sm80_to_sm89INS1_16FlashAttnFwdSm80INS1_25CollectiveMainloopFwdSm80ILi8ELi1ELb1EN4cute5tupleIJNS5_1CILi128EEES8_S8_EEELi128ENS_6half_tEfNS_4arch4Sm80ELb0ELb0ELb1ELb1ELb0ELb1ELb1ELb0EEENS1_21CollectiveEpilogueFwdIS9_NS6_IJNS7_ILi1EEESF_SF_EEESA_SC_Li256ELb1ELb1ELb0ELb0EEENS1_19SingleTileSchedulerILb1ELb0ELb1ELi128EEEEEEEEEvNT_6ParamsE,"a",@progbits
	.sectionflags	@""
	.align	4
.nv.constant0._ZN7cutlass13device_kernelIN5flash19enable_sm80_to_sm89INS1_16FlashAttnFwdSm80INS1_25CollectiveMainloopFwdSm80ILi8ELi1ELb1EN4cute5tupleIJNS5_1CILi128EEES8_S8_EEELi128ENS_6half_tEfNS_4arch4Sm80ELb0ELb0ELb1ELb1ELb0ELb1ELb1ELb0EEENS1_21CollectiveEpilogueFwdIS9_NS6_IJNS7_ILi1EEESF_SF_EEESA_SC_Li256ELb1ELb1ELb0ELb0EEENS1_19SingleTileSchedulerILb1ELb0ELb1ELi128EEEEEEEEEvNT_6ParamsE:
	.zero		1576


//--------------------- .nv.constant0._ZN7cutlass13device_kernelIN5flash19enable_sm80_to_sm89INS1_16FlashAttnFwdSm80INS1_25CollectiveMainloopFwdSm80ILi8ELi1ELb1EN4cute5tupleIJNS5_1CILi128EEENS7_ILi96EEES8_EEELi128ENS_6half_tEfNS_4arch4Sm80ELb0ELb1ELb1ELb0ELb0ELb0ELb1ELb0EEENS1_21CollectiveEpilogueFwdINS6_IJS8_S8_S9_EEENS6_IJNS7_ILi1EEESH_SH_EEESB_SD_Li256ELb0ELb1ELb0ELb0EEENS1_19SingleTileSchedulerILb0ELb0ELb1ELi128EEEEEEEEEvNT_6ParamsE --------------------------
	.section	.nv.constant0._ZN7cutlass13device_kernelIN5flash19enable_sm80_to_sm89INS1_16FlashAttnFwdSm80INS1_25CollectiveMainloopFwdSm80ILi8ELi1ELb1EN4cute5tupleIJNS5_1CILi128EEENS7_ILi96EEES8_EEELi128ENS_6half_tEfNS_4arch4Sm80ELb0ELb1ELb1ELb0ELb0ELb0ELb1ELb0EEENS1_21CollectiveEpilogueFwdINS6_IJS8_S8_S9_EEENS6_IJNS7_ILi1EEESH_SH_EEESB_SD_Li256ELb0ELb1ELb0ELb0EEENS1_19SingleTileSchedulerILb0ELb0ELb1ELi128EEEEEEEEEvNT_6ParamsE,"a",@progbits
	.sectionflags	@""
	.align	4
.nv.constant0._ZN7cutlass13device_kernelIN5flash19enable_sm80_to_sm89INS1_16FlashAttnFwdSm80INS1_25CollectiveMainloopFwdSm80ILi8ELi1ELb1EN4cute5tupleIJNS5_1CILi128EEENS7_ILi96EEES8_EEELi128ENS_6half_tEfNS_4arch4Sm80ELb0ELb1ELb1ELb0ELb0ELb0ELb1ELb0EEENS1_21CollectiveEpilogueFwdINS6_IJS8_S8_S9_EEENS6_IJNS7_ILi1EEESH_SH_EEESB_SD_Li256ELb0ELb1ELb0ELb0EEENS1_19SingleTileSchedulerILb0ELb0ELb1ELi128EEEEEEEEEvNT_6ParamsE:
	.zero		1576


//--------------------- .nv.constant0._ZN7cutlass13device_kernelIN5flash19enable_sm80_to_sm89INS1_16FlashAttnFwdSm80INS1_25CollectiveMainloopFwdSm80ILi8ELi1ELb1EN4cute5tupleIJNS5_1CILi128EEENS7_ILi96EEES8_EEELi128ENS_6half_tEfNS_4arch4Sm80ELb0ELb1ELb1ELb1ELb0ELb0ELb1ELb0EEENS1_21CollectiveEpilogueFwdINS6_IJS8_S8_S9_EEENS6_IJNS7_ILi1EEESH_SH_EEESB_SD_Li256ELb1ELb1ELb0ELb0EEENS1_19SingleTileSchedulerILb1ELb0ELb1ELi128EEEEEEEEEvNT_6ParamsE --------------------------
	.section	.nv.constant0._ZN7cutlass13device_kernelIN5flash19enable_sm80_to_sm89INS1_16FlashAttnFwdSm80INS1_25CollectiveMainloopFwdSm80ILi8ELi1ELb1EN4cute5tupleIJNS5_1CILi128EEENS7_ILi96EEES8_EEELi128ENS_6half_tEfNS_4arch4Sm80ELb0ELb1ELb1ELb1ELb0ELb0ELb1ELb0EEENS1_21CollectiveEpilogueFwdINS6_IJS8_S8_S9_EEENS6_IJNS7_ILi1EEESH_SH_EEESB_SD_Li256ELb1ELb1ELb0ELb0EEENS1_19SingleTileSchedulerILb1ELb0ELb1ELi128EEEEEEEEEvNT_6ParamsE,"a",@progbits
	.sectionflags	@""
	.align	4
.nv.constant0._ZN7cutlass13device_kernelIN5flash19enable_sm80_to_sm89INS1_16FlashAttnFwdSm80INS1_25CollectiveMainloopFwdSm80ILi8ELi1ELb1EN4cute5tupleIJNS5_1CILi128EEENS7_ILi96EEES8_EEELi128ENS_6half_tEfNS_4arch4Sm80ELb0ELb1ELb1ELb1ELb0ELb0ELb1ELb0EEENS1_21CollectiveEpilogueFwdINS6_IJS8_S8_S9_EEENS6_IJNS7_ILi1EEESH_SH_EEESB_SD_Li256ELb1ELb1ELb0ELb0EEENS1_19SingleTileSchedulerILb1ELb0ELb1ELi128EEEEEEEEEvNT_6ParamsE:
	.zero		1576


//--------------------- .nv.constant0._ZN7cutlass13device_kernelIN5flash19enable_sm80_to_sm89INS1_16FlashAttnFwdSm80INS1_25CollectiveMainloopFwdSm80ILi8ELi1ELb1EN4cute5tupleIJNS5_1CILi128EEENS7_ILi96EEES8_EEELi128ENS_6half_tEfNS_4arch4Sm80ELb0ELb1ELb1ELb1ELb0ELb1ELb1ELb0EEENS1_21CollectiveEpilogueFwdINS6_IJS8_S8_S9_EEENS6_IJNS7_ILi1EEESH_SH_EEESB_SD_Li256ELb1ELb1ELb0ELb0EEENS1_19SingleTileSchedulerILb1ELb0ELb1ELi128EEEEEEEEEvNT_6ParamsE --------------------------
	.section	.nv.constant0._ZN7cutlass13device_kernelIN5flash19enable_sm80_to_sm89INS1_16FlashAttnFwdSm80INS1_25CollectiveMainloopFwdSm80ILi8ELi1ELb1EN4cute5tupleIJNS5_1CILi128EEENS7_ILi96EEES8_EEELi128ENS_6half_tEfNS_4arch4Sm80ELb0ELb1ELb1ELb1ELb0ELb1ELb1ELb0EEENS1_21CollectiveEpilogueFwdINS6_IJS8_S8_S9_EEENS6_IJNS7_ILi1EEESH_SH_EEESB_SD_Li256ELb1ELb1ELb0ELb0EEENS1_19SingleTileSchedulerILb1ELb0ELb1ELi128EEEEEEEEEvNT_6ParamsE,"a",@progbits
	.sectionflags	@""
	.align	4
.nv.constant0._ZN7cutlass13device_kernelIN5flash19enable_sm80_to_sm89INS1_16FlashAttnFwdSm80INS1_25CollectiveMainloopFwdSm80ILi8ELi1ELb1EN4cute5tupleIJNS5_1CILi128EEENS7_ILi96EEES8_EEELi128ENS_6half_tEfNS_4arch4Sm80ELb0ELb1ELb1ELb1ELb0ELb1ELb1ELb0EEENS1_21CollectiveEpilogueFwdINS6_IJS8_S8_S9_EEENS6_IJNS7_ILi1EEESH_SH_EEESB_SD_Li256ELb1ELb1ELb0ELb0EEENS1_19SingleTileSchedulerILb1ELb0ELb1ELi128EEEEEEEEEvNT_6ParamsE:
	.zero		1576


//--------------------- .nv.constant0._ZN7cutlass13device_kernelIN5flash19enable_sm80_to_sm89INS1_16FlashAttnFwdSm80INS1_25CollectiveMainloopFwdSm80ILi8ELi1ELb1EN4cute5tupleIJNS5_1CILi128EEES8_S8_EEELi128ENS_6half_tEfNS_4arch4Sm80ELb1ELb0ELb1ELb0ELb0ELb0ELb1ELb0EEENS1_21CollectiveEpilogueFwdIS9_NS6_IJNS7_ILi1EEESF_SF_EEESA_SC_Li256ELb0ELb1ELb0ELb0EEENS1_30DynamicPersistentTileSchedulerILi256ELi256ELb0ELb1ELb0EEEEEEEEEvNT_6ParamsE --------------------------
	.section	.nv.constant0._ZN7cutlass13device_kernelIN5flash19enable_sm80_to_sm89INS1_16FlashAttnFwdSm80INS1_25CollectiveMainloopFwdSm80ILi8ELi1ELb1EN4cute5tupleIJNS5_1CILi128EEES8_S8_EEELi128ENS_6half_tEfNS_4arch4Sm80ELb1ELb0ELb1ELb0ELb0ELb0ELb1ELb0EEENS1_21CollectiveEpilogueFwdIS9_NS6_IJNS7_ILi1EEESF_SF_EEESA_SC_Li256ELb0ELb1ELb0ELb0EEENS1_30DynamicPersistentTileSchedulerILi256ELi256ELb0ELb1ELb0EEEEEEEEEvNT_6ParamsE,"a",@progbits
	.sectionflags	@""
	.align	4
.nv.constant0._ZN7cutlass13device_kernelIN5flash19enable_sm80_to_sm89INS1_16FlashAttnFwdSm80INS1_25CollectiveMainloopFwdSm80ILi8ELi1ELb1EN4cute5tupleIJNS5_1CILi128EEES8_S8_EEELi128ENS_6half_tEfNS_4arch4Sm80ELb1ELb0ELb1ELb0ELb0ELb0ELb1ELb0EEENS1_21CollectiveEpilogueFwdIS9_NS6_IJNS7_ILi1EEESF_SF_EEESA_SC_Li256ELb0ELb1ELb0ELb0EEENS1_30DynamicPersistentTileSchedulerILi256ELi256ELb0ELb1ELb0EEEEEEEEEvNT_6ParamsE:
	.zero		1592


//--------------------- .nv.constant0._ZN7cutlass13device_kernelIN5flash19enable_sm80_to_sm89INS1_16FlashAttnFwdSm80INS1_25CollectiveMainloopFwdSm80ILi8ELi1ELb1EN4cute5tupleIJNS5_1CILi128EEES8_S8_EEELi128ENS_6half_tEfNS_4arch4Sm80ELb1ELb0ELb1ELb1ELb0ELb0ELb1ELb0EEENS1_21CollectiveEpilogueFwdIS9_NS6_IJNS7_ILi1EEESF_SF_EEESA_SC_Li256ELb1ELb1ELb0ELb0EEENS1_19SingleTileSchedulerILb1ELb0ELb1ELi128EEEEEEEEEvNT_6ParamsE --------------------------
	.section	.nv.constant0._ZN7cutlass13device_kernelIN5flash19enable_sm80_to_sm89INS1_16FlashAttnFwdSm80INS1_25CollectiveMainloopFwdSm80ILi8ELi1ELb1EN4cute5tupleIJNS5_1CILi128EEES8_S8_EEELi128ENS_6half_tEfNS_4arch4Sm80ELb1ELb0ELb1ELb1ELb0ELb0ELb1ELb0EEENS1_21CollectiveEpilogueFwdIS9_NS6_IJNS7_ILi1EEESF_SF_EEESA_SC_Li256ELb1ELb1ELb0ELb0EEENS1_19SingleTileSchedulerILb1ELb0ELb1ELi128EEEEEEEEEvNT_6ParamsE,"a",@progbits
	.sectionflags	@""
	.align	4
.nv.constant0._ZN7cutlass13device_kernelIN5flash19enable_sm80_to_sm89INS1_16FlashAttnFwdSm80INS1_25CollectiveMainloopFwdSm80ILi8ELi1ELb1EN4cute5tupleIJNS5_1CILi128EEES8_S8_EEELi128ENS_6half_tEfNS_4arch4Sm80ELb1ELb0ELb1ELb1ELb0ELb0ELb1ELb0EEENS1_21CollectiveEpilogueFwdIS9_NS6_IJNS7_ILi1EEESF_SF_EEESA_SC_Li256ELb1ELb1ELb0ELb0EEENS1_19SingleTileSchedulerILb1ELb0ELb1ELi128EEEEEEEEEvNT_6ParamsE:
	.zero		1576


//--------------------- .nv.constant0._ZN7cutlass13device_kernelIN5flash19enable_sm80_to_sm89INS1_16FlashAttnFwdSm80INS1_25CollectiveMainloopFwdSm80ILi8ELi1ELb1EN4cute5tupleIJNS5_1CILi128EEES8_S8_EEELi128ENS_6half_tEfNS_4arch4Sm80ELb1ELb0ELb1ELb1ELb0ELb1ELb1ELb0EEENS1_21CollectiveEpilogueFwdIS9_NS6_IJNS7_ILi1EEESF_SF_EEESA_SC_Li256ELb1ELb1ELb0ELb0EEENS1_19SingleTileSchedulerILb1ELb0ELb1ELi128EEEEEEEEEvNT_6ParamsE --------------------------
	.section	.nv.constant0._ZN7cutlass13device_kernelIN5flash19enable_sm80_to_sm89INS1_16FlashAttnFwdSm80INS1_25CollectiveMainloopFwdSm80ILi8ELi1ELb1EN4cute5tupleIJNS5_1CILi128EEES8_S8_EEELi128ENS_6half_tEfNS_4arch4Sm80ELb1ELb0ELb1ELb1ELb0ELb1ELb1ELb0EEENS1_21CollectiveEpilogueFwdIS9_NS6_IJNS7_ILi1EEESF_SF_EEESA_SC_Li256ELb1ELb1ELb0ELb0EEENS1_19SingleTileSchedulerILb1ELb0ELb1ELi128EEEEEEEEEvNT_6ParamsE,"a",@progbits
	.sectionflags	@""
	.align	4
.nv.constant0._ZN7cutlass13device_kernelIN5flash19enable_sm80_to_sm89INS1_16FlashAttnFwdSm80INS1_25CollectiveMainloopFwdSm80ILi8ELi1ELb1EN4cute5tupleIJNS5_1CILi128EEES8_S8_EEELi128ENS_6half_tEfNS_4arch4Sm80ELb1ELb0ELb1ELb1ELb0ELb1ELb1ELb0EEENS1_21CollectiveEpilogueFwdIS9_NS6_IJNS7_ILi1EEESF_SF_EEESA_SC_Li256ELb1ELb1ELb0ELb0EEENS1_19SingleTileSchedulerILb1ELb0ELb1ELi128EEEEEEEEEvNT_6ParamsE:
	.zero		1576


//--------------------- .nv.constant0._ZN7cutlass13device_kernelIN5flash19enable_sm80_to_sm89INS1_16FlashAttnFwdSm80INS1_25CollectiveMainloopFwdSm80ILi4ELi1ELb0EN4cute5tupleIJNS5_1CILi128EEENS7_ILi64EEES8_EEELi128ENS_6half_tEfNS_4arch4Sm80ELb0ELb0ELb1ELb0ELb0ELb0ELb1ELb0EEENS1_21CollectiveEpilogueFwdINS6_IJS8_S8_S9_EEENS6_IJNS7_ILi1EEESH_SH_EEESB_SD_Li128ELb0ELb1ELb0ELb0EEENS1_19SingleTileSchedulerILb0ELb0ELb1ELi128EEEEEEEEEvNT_6ParamsE --------------------------
	.section	.nv.constant0._ZN7cutlass13device_kernelIN5flash19enable_sm80_to_sm89INS1_16FlashAttnFwdSm80INS1_25CollectiveMainloopFwdSm80ILi4ELi1ELb0EN4cute5tupleIJNS5_1CILi128EEENS7_ILi64EEES8_EEELi128ENS_6half_tEfNS_4arch4Sm80ELb0ELb0ELb1ELb0ELb0ELb0ELb1ELb0EEENS1_21CollectiveEpilogueFwdINS6_IJS8_S8_S9_EEENS6_IJNS7_ILi1EEESH_SH_EEESB_SD_Li128ELb0ELb1ELb0ELb0EEENS1_19SingleTileSchedulerILb0ELb0ELb1ELi128EEEEEEEEEvNT_6ParamsE,"a",@progbits
	.sectionflags	@""
	.align	4
.nv.constant0._ZN7cutlass13device_kernelIN5flash19enable_sm80_to_sm89INS1_16FlashAttnFwdSm80INS1_25CollectiveMainloopFwdSm80ILi4ELi1ELb0EN4cute5tupleIJNS5_1CILi128EEENS7_ILi64EEES8_EEELi128ENS_6half_tEfNS_4arch4Sm80ELb0ELb0ELb1ELb0ELb0ELb0ELb1ELb0EEENS1_21CollectiveEpilogueFwdINS6_IJS8_S8_S9_EEENS6_IJNS7_ILi1EEESH_SH_EEESB_SD_Li128ELb0ELb1ELb0ELb0EEENS1_19SingleTileSchedulerILb0ELb0ELb1ELi128EEEEEEEEEvNT_6ParamsE:
	.zero		1576


//--------------------- .nv.constant0._ZN7cutlass13device_kernelIN5flash19enable_sm80_to_sm89INS1_16FlashAttnFwdSm80INS1_25CollectiveMainloopFwdSm80ILi4ELi1ELb0EN4cute5tupleIJNS5_1CILi128EEENS7_ILi64EEES8_EEELi128ENS_6half_tEfNS_4arch4Sm80ELb0ELb0ELb1ELb1ELb0ELb0ELb1ELb0EEENS1_21CollectiveEpilogueFwdINS6_IJS8_S8_S9_EEENS6_IJNS7_ILi1EEESH_SH_EEESB_SD_Li128ELb1ELb1ELb0ELb0EEENS1_19SingleTileSchedulerILb1ELb0ELb1ELi128EEEEEEEEEvNT_6ParamsE --------------------------
	.section	.nv.constant0._ZN7cutlass13device_kernelIN5flash19enable_sm80_to_sm89INS1_16FlashAttnFwdSm80INS1_25CollectiveMainloopFwdSm80ILi4ELi1ELb0EN4cute5tupleIJNS5_1CILi128EEENS7_ILi64EEES8_EEELi128ENS_6half_tEfNS_4arch4Sm80ELb0ELb0ELb1ELb1ELb0ELb0ELb1ELb0EEENS1_21CollectiveEpilogueFwdINS6_IJS8_S8_S9_EEENS6_IJNS7_ILi1EEESH_SH_EEESB_SD_Li128ELb1ELb1ELb0ELb0EEENS1_19SingleTileSchedulerILb1ELb0ELb1ELi128EEEEEEEEEvNT_6ParamsE,"a",@progbits
	.sectionflags	@""
	.align	4
.nv.constant0._ZN7cutlass13device_kernelIN5flash19enable_sm80_to_sm89INS1_16FlashAttnFwdSm80INS1_25CollectiveMainloopFwdSm80ILi4ELi1ELb0EN4cute5tupleIJNS5_1CILi128EEENS7_ILi64EEES8_EEELi128ENS_6half_tEfNS_4arch4Sm80ELb0ELb0ELb1ELb1ELb0ELb0ELb1ELb0EEENS1_21CollectiveEpilogueFwdINS6_IJS8_S8_S9_EEENS6_IJNS7_ILi1EEESH_SH_EEESB_SD_Li128ELb1ELb1ELb0ELb0EEENS1_19SingleTileSchedulerILb1ELb0ELb1ELi128EEEEEEEEEvNT_6ParamsE:
	.zero		1576


//--------------------- .nv.constant0._ZN7cutlass13device_kernelIN5flash19enable_sm80_to_sm89INS1_16FlashAttnFwdSm80INS1_25CollectiveMainloopFwdSm80ILi4ELi1ELb0EN4cute5tupleIJNS5_1CILi128EEENS7_ILi64EEES8_EEELi128ENS_6half_tEfNS_4arch4Sm80ELb0ELb0ELb1ELb1ELb0ELb1ELb1ELb0EEENS1_21CollectiveEpilogueFwdINS6_IJS8_S8_S9_EEENS6_IJNS7_ILi1EEESH_SH_EEESB_SD_Li128ELb1ELb1ELb0ELb0EEENS1_19SingleTileSchedulerILb1ELb0ELb1ELi128EEEEEEEEEvNT_6ParamsE --------------------------
	.section	.nv.constant0._ZN7cutlass13device_kernelIN5flash19enable_sm80_to_sm89INS1_16FlashAttnFwdSm80INS1_25CollectiveMainloopFwdSm80ILi4ELi1ELb0EN4cute5tupleIJNS5_1CILi128EEENS7_ILi64EEES8_EEELi128ENS_6half_tEfNS_4arch4Sm80ELb0ELb0ELb1ELb1ELb0ELb1ELb1ELb0EEENS1_21CollectiveEpilogueFwdINS6_IJS8_S8_S9_EEENS6_IJNS7_ILi1EEESH_SH_EEESB_SD_Li128ELb1ELb1ELb0ELb0EEENS1_19SingleTileSchedulerILb1ELb0ELb1ELi128EEEEEEEEEvNT_6ParamsE,"a",@progbits
	.sectionflags	@""
	.align	4
.nv.constant0._ZN7cutlass13device_kernelIN5flash19enable_sm80_to_sm89INS1_16FlashAttnFwdSm80INS1_25CollectiveMainloopFwdSm80ILi4ELi1ELb0EN4cute5tupleIJNS5_1CILi128EEENS7_ILi64EEES8_EEELi128ENS_6half_tEfNS_4arch4Sm80ELb0ELb0ELb1ELb1ELb0ELb1ELb1ELb0EEENS1_21CollectiveEpilogueFwdINS6_IJS8_S8_S9_EEENS6_IJNS7_ILi1EEESH_SH_EEESB_SD_Li128ELb1ELb1ELb0ELb0EEENS1_19SingleTileSchedulerILb1ELb0ELb1ELi128EEEEEEEEEvNT_6ParamsE:
	.zero		1576


//--------------------- .nv.constant0._ZN7cutlass13device_kernelIN5flash19enable_sm80_to_sm89INS1_16FlashAttnFwdSm80INS1_25CollectiveMainloopFwdSm80ILi4ELi1ELb0EN4cute5tupleIJNS5_1CILi128EEENS7_ILi48EEES8_EEELi128ENS_6half_tEfNS_4arch4Sm80ELb0ELb1ELb1ELb0ELb0ELb0ELb1ELb0EEENS1_21CollectiveEpilogueFwdINS6_IJS8_S8_S9_EEENS6_IJNS7_ILi1EEESH_SH_EEESB_SD_Li128ELb0ELb1ELb0ELb0EEENS1_19SingleTileSchedulerILb0ELb0ELb1ELi128EEEEEEEEEvNT_6ParamsE --------------------------
	.section	.nv.constant0._ZN7cutlass13device_kernelIN5flash19enable_sm80_to_sm89INS1_16FlashAttnFwdSm80INS1_25CollectiveMainloopFwdSm80ILi4ELi1ELb0EN4cute5tupleIJNS5_1CILi128EEENS7_ILi48EEES8_EEELi128ENS_6half_tEfNS_4arch4Sm80ELb0ELb1ELb1ELb0ELb0ELb0ELb1ELb0EEENS1_21CollectiveEpilogueFwdINS6_IJS8_S8_S9_EEENS6_IJNS7_ILi1EEESH_SH_EEESB_SD_Li128ELb0ELb1ELb0ELb0EEENS1_19SingleTileSchedulerILb0ELb0ELb1ELi128EEEEEEEEEvNT_6ParamsE,"a",@progbits
	.sectionflags	@""
	.align	4
.nv.constant0._ZN7cutlass13device_kernelIN5flash19enable_sm80_to_sm89INS1_16FlashAttnFwdSm80INS1_25CollectiveMainloopFwdSm80ILi4ELi1ELb0EN4cute5tupleIJNS5_1CILi128EEENS7_ILi48EEES8_EEELi128ENS_6half_tEfNS_4arch4Sm80ELb0ELb1ELb1ELb0ELb0ELb0ELb1ELb0EEENS1_21CollectiveEpilogueFwdINS6_IJS8_S8_S9_EEENS6_IJNS7_ILi1EEESH_SH_EEESB_SD_Li128ELb0ELb1ELb0ELb0EEENS1_19SingleTileSchedulerILb0ELb0ELb1ELi128EEEEEEEEEvNT_6ParamsE:
	.zero		1576


//--------------------- .nv.constant0._ZN7cutlass13device_kernelIN5flash19enable_sm80_to_sm89INS1_16FlashAttnFwdSm80INS1_25CollectiveMainloopFwdSm80ILi4ELi1ELb0EN4cute5tupleIJNS5_1CILi128EEENS7_ILi48EEES8_EEELi128ENS_6half_tEfNS_4arch4Sm80ELb0ELb1ELb1ELb1ELb0ELb0ELb1ELb0EEENS1_21CollectiveEpilogueFwdINS6_IJS8_S8_S9_EEENS6_IJNS7_ILi1EEESH_SH_EEESB_SD_Li128ELb1ELb1ELb0ELb0EEENS1_19SingleTileSchedulerILb1ELb0ELb1ELi128EEEEEEEEEvNT_6ParamsE --------------------------
	.section	.nv.constant0._ZN7cutlass13device_kernelIN5flash19enable_sm80_to_sm89INS1_16FlashAttnFwdSm80INS1_25CollectiveMainloopFwdSm80ILi4ELi1ELb0EN4cute5tupleIJNS5_1CILi128EEENS7_ILi48EEES8_EEELi128ENS_6half_tEfNS_4arch4Sm80ELb0ELb1ELb1ELb1ELb0ELb0ELb1ELb0EEENS1_21CollectiveEpilogueFwdINS6_IJS8_S8_S9_EEENS6_IJNS7_ILi1EEESH_SH_EEESB_SD_Li128ELb1ELb1ELb0ELb0EEENS1_19SingleTileSchedulerILb1ELb0ELb1ELi128EEEEEEEEEvNT_6ParamsE,"a",@progbits
	.sectionflags	@""
	.align	4
.nv.constant0._ZN7cutlass13device_kernelIN5flash19enable_sm80_to_sm89INS1_16FlashAttnFwdSm80INS1_25CollectiveMainloopFwdSm80ILi4ELi1ELb0EN4cute5tupleIJNS5_1CILi128EEENS7_ILi48EEES8_EEELi128ENS_6half_tEfNS_4arch4Sm80ELb0ELb1ELb1ELb1ELb0ELb0ELb1ELb0EEENS1_21CollectiveEpilogueFwdINS6_IJS8_S8_S9_EEENS6_IJNS7_ILi1EEESH_SH_EEESB_SD_Li128ELb1ELb1ELb0ELb0EEENS1_19SingleTileSchedulerILb1ELb0ELb1ELi128EEEEEEEEEvNT_6ParamsE:
	.zero		1576


//--------------------- .nv.constant0._ZN7cutlass13device_kernelIN5flash19enable_sm80_to_sm89INS1_16FlashAttnFwdSm80INS1_25CollectiveMainloopFwdSm80ILi4ELi1ELb0EN4cute5tupleIJNS5_1CILi128EEENS7_ILi48EEES8_EEELi128ENS_6half_tEfNS_4arch4Sm80ELb0ELb1ELb1ELb1ELb0ELb1ELb1ELb0EEENS1_21CollectiveEpilogueFwdINS6_IJS8_S8_S9_EEENS6_IJNS7_ILi1EEESH_SH_EEESB_SD_Li128ELb1ELb1ELb0ELb0EEENS1_19SingleTileSchedulerILb1ELb0ELb1ELi128EEEEEEEEEvNT_6ParamsE --------------------------
	.section	.nv.constant0._ZN7cutlass13device_kernelIN5flash19enable_sm80_to_sm89INS1_16FlashAttnFwdSm80INS1_25CollectiveMainloopFwdSm80ILi4ELi1ELb0EN4cute5tupleIJNS5_1CILi128EEENS7_ILi48EEES8_EEELi128ENS_6half_tEfNS_4arch4Sm80ELb0ELb1ELb1ELb1ELb0ELb1ELb1ELb0EEENS1_21CollectiveEpilogueFwdINS6_IJS8_S8_S9_EEENS6_IJNS7_ILi1EEESH_SH_EEESB_SD_Li128ELb1ELb1ELb0ELb0EEENS1_19SingleTileSchedulerILb1ELb0ELb1ELi128EEEEEEEEEvNT_6ParamsE,"a",@progbits
	.sectionflags	@""
	.align	4
.nv.constant0._ZN7cutlass13device_kernelIN5flash19enable_sm80_to_sm89INS1_16FlashAttnFwdSm80INS1_25CollectiveMainloopFwdSm80ILi4ELi1ELb0EN4cute5tupleIJNS5_1CILi128EEENS7_ILi48EEES8_EEELi128ENS_6half_tEfNS_4arch4Sm80ELb0ELb1ELb1ELb1ELb0ELb1ELb1ELb0EEENS1_21CollectiveEpilogueFwdINS6_IJS8_S8_S9_EEENS6_IJNS7_ILi1EEESH_SH_EEESB_SD_Li128ELb1ELb1ELb0ELb0EEENS1_19SingleTileSchedulerILb1ELb0ELb1ELi128EEEEEEEEEvNT_6ParamsE:
	.zero		1576


//--------------------- .nv.constant0._ZN7cutlass13device_kernelIN5flash19enable_sm80_to_sm89INS1_16FlashAttnFwdSm80INS1_25CollectiveMainloopFwdSm80ILi4ELi1ELb0EN4cute5tupleIJNS5_1CILi128EEENS7_ILi64EEES8_EEELi128ENS_6half_tEfNS_4arch4Sm80ELb1ELb0ELb1ELb0ELb0ELb0ELb1ELb0EEENS1_21CollectiveEpilogueFwdINS6_IJS8_S8_S9_EEENS6_IJNS7_ILi1EEESH_SH_EEESB_SD_Li128ELb0ELb1ELb0ELb0EEENS1_30DynamicPersistentTileSchedulerILi128ELi128ELb0ELb1ELb0EEEEEEEEEvNT_6ParamsE --------------------------
	.section	.nv.constant0._ZN7cutlass13device_kernelIN5flash19enable_sm80_to_sm89INS1_16FlashAttnFwdSm80INS1_25CollectiveMainloopFwdSm80ILi4ELi1ELb0EN4cute5tupleIJNS5_1CILi128EEENS7_ILi64EEES8_EEELi128ENS_6half_tEfNS_4arch4Sm80ELb1ELb0ELb1ELb0ELb0ELb0ELb1ELb0EEENS1_21CollectiveEpilogueFwdINS6_IJS8_S8_S9_EEENS6_IJNS7_ILi1EEESH_SH_EEESB_SD_Li128ELb0ELb1ELb0ELb0EEENS1_30DynamicPersistentTileSchedulerILi128ELi128ELb0ELb1ELb0EEEEEEEEEvNT_6ParamsE,"a",@progbits
	.sectionflags	@""
	.align	4
.nv.constant0._ZN7cutlass13device_kernelIN5flash19enable_sm80_to_sm89INS1_16FlashAttnFwdSm80INS1_25CollectiveMainloopFwdSm80ILi4ELi1ELb0EN4cute5tupleIJNS5_1CILi128EEENS7_ILi64EEES8_EEELi128ENS_6half_tEfNS_4arch4Sm80ELb1ELb0ELb1ELb0ELb0ELb0ELb1ELb0EEENS1_21CollectiveEpilogueFwdINS6_IJS8_S8_S9_EEENS6_IJNS7_ILi1EEESH_SH_EEESB_SD_Li128ELb0ELb1ELb0ELb0EEENS1_30DynamicPersistentTileSchedulerILi128ELi128ELb0ELb1ELb0EEEEEEEEEvNT_6ParamsE:
	.zero		1592


//--------------------- .nv.constant0._ZN7cutlass13device_kernelIN5flash19enable_sm80_to_sm89INS1_16FlashAttnFwdSm80INS1_25CollectiveMainloopFwdSm80ILi4ELi1ELb0EN4cute5tupleIJNS5_1CILi128EEENS7_ILi64EEES8_EEELi128ENS_6half_tEfNS_4arch4Sm80ELb1ELb0ELb1ELb1ELb0ELb0ELb1ELb0EEENS1_21CollectiveEpilogueFwdINS6_IJS8_S8_S9_EEENS6_IJNS7_ILi1EEESH_SH_EEESB_SD_Li128ELb1ELb1ELb0ELb0EEENS1_19SingleTileSchedulerILb1ELb0ELb1ELi128EEEEEEEEEvNT_6ParamsE --------------------------
	.section	.nv.constant0._ZN7cutlass13device_kernelIN5flash19enable_sm80_to_sm89INS1_16FlashAttnFwdSm80INS1_25CollectiveMainloopFwdSm80ILi4ELi1ELb0EN4cute5tupleIJNS5_1CILi128EEENS7_ILi64EEES8_EEELi128ENS_6half_tEfNS_4arch4Sm80ELb1ELb0ELb1ELb1ELb0ELb0ELb1ELb0EEENS1_21CollectiveEpilogueFwdINS6_IJS8_S8_S9_EEENS6_IJNS7_ILi1EEESH_SH_EEESB_SD_Li128ELb1ELb1ELb0ELb0EEENS1_19SingleTileSchedulerILb1ELb0ELb1ELi128EEEEEEEEEvNT_6ParamsE,"a",@progbits
	.sectionflags	@""
	.align	4
.nv.constant0._ZN7cutlass13device_kernelIN5flash19enable_sm80_to_sm89INS1_16FlashAttnFwdSm80INS1_25CollectiveMainloopFwdSm80ILi4ELi1ELb0EN4cute5tupleIJNS5_1CILi128EEENS7_ILi64EEES8_EEELi128ENS_6half_tEfNS_4arch4Sm80ELb1ELb0ELb1ELb1ELb0ELb0ELb1ELb0EEENS1_21CollectiveEpilogueFwdINS6_IJS8_S8_S9_EEENS6_IJNS7_ILi1EEESH_SH_EEESB_SD_Li128ELb1ELb1ELb0ELb0EEENS1_19SingleTileSchedulerILb1ELb0ELb1ELi128EEEEEEEEEvNT_6ParamsE:
	.zero		1576


//--------------------- .nv.constant0._ZN7cutlass13device_kernelIN5flash19enable_sm80_to_sm89INS1_16FlashAttnFwdSm80INS1_25CollectiveMainloopFwdSm80ILi4ELi1ELb0EN4cute5tupleIJNS5_1CILi128EEENS7_ILi64EEES8_EEELi128ENS_6half_tEfNS_4arch4Sm80ELb1ELb0ELb1ELb1ELb0ELb1ELb1ELb0EEENS1_21CollectiveEpilogueFwdINS6_IJS8_S8_S9_EEENS6_IJNS7_ILi1EEESH_SH_EEESB_SD_Li128ELb1ELb1ELb0ELb0EEENS1_19SingleTileSchedulerILb1ELb0ELb1ELi128EEEEEEEEEvNT_6ParamsE --------------------------
	.section	.nv.constant0._ZN7cutlass13device_kernelIN5flash19enable_sm80_to_sm89INS1_16FlashAttnFwdSm80INS1_25CollectiveMainloopFwdSm80ILi4ELi1ELb0EN4cute5tupleIJNS5_1CILi128EEENS7_ILi64EEES8_EEELi128ENS_6half_tEfNS_4arch4Sm80ELb1ELb0ELb1ELb1ELb0ELb1ELb1ELb0EEENS1_21CollectiveEpilogueFwdINS6_IJS8_S8_S9_EEENS6_IJNS7_ILi1EEESH_SH_EEESB_SD_Li128ELb1ELb1ELb0ELb0EEENS1_19SingleTileSchedulerILb1ELb0ELb1ELi128EEEEEEEEEvNT_6ParamsE,"a",@progbits
	.sectionflags	@""
	.align	4
.nv.constant0._ZN7cutlass13device_kernelIN5flash19enable_sm80_to_sm89INS1_16FlashAttnFwdSm80INS1_25CollectiveMainloopFwdSm80ILi4ELi1ELb0EN4cute5tupleIJNS5_1CILi128EEENS7_ILi64EEES8_EEELi128ENS_6half_tEfNS_4arch4Sm80ELb1ELb0ELb1ELb1ELb0ELb1ELb1ELb0EEENS1_21CollectiveEpilogueFwdINS6_IJS8_S8_S9_EEENS6_IJNS7_ILi1EEESH_SH_EEESB_SD_Li128ELb1ELb1ELb0ELb0EEENS1_19SingleTileSchedulerILb1ELb0ELb1ELi128EEEEEEEEEvNT_6ParamsE:
	.zero		1576


//--------------------- SYMBOLS --------------------------

	.type		.nv.reservedSmem.offset0,@object
	.size		.nv.reservedSmem.offset0,0x4
